	.target	sm_90a

	.elftype	@"ET_EXEC"


//--------------------- .note.nv.tkinfo           --------------------------
	.section	.note.nv.tkinfo,"",@"SHT_NOTE"
	.sectionflags	@"SHF_NOTE_NV_TKINFO"
	.tkinfo
        /*0018*/ 	.word	0x00000002
        /*0030*/ 	.string	""
        /*0030*/ 	.string	"ptxas"
        /*0030*/ 	.string	"Cuda compilation tools, release 13.0, V13.0.88"
        /*0030*/ 	.string	"Build cuda_13.0.r13.0/compiler.36424714_0"
        /*0030*/ 	.string	"-arch sm_90a -m 64 "



//--------------------- .note.nv.cuinfo           --------------------------
	.section	.note.nv.cuinfo,"",@"SHT_NOTE"
	.sectionflags	@"SHF_NOTE_NV_CUINFO"
        /*0018*/ 	.short	0x0002
        /*001a*/ 	.short	0x005a
        /*001c*/ 	.short	0x0082
	.zero		2


//--------------------- .nv.info                  --------------------------
	.section	.nv.info,"",@"SHT_CUDA_INFO"
	.align	4


	//----- nvinfo : EIATTR_REGCOUNT
	.align		4
        /*0000*/ 	.byte	0x04, 0x2f
        /*0002*/ 	.short	(.L_15 - .L_14)
	.align		4
.L_14:
        /*0004*/ 	.word	index@(_ZN7cutlass13device_kernelINS_4gemm6kernel13GemmUniversalIN4cute5tupleIJiiiiEEENS1_10collective13CollectiveMmaINS1_34MainloopSm90TmaGmmaWarpSpecializedILi4ENS5_IJNS4_1CILi4EEESB_NSA_ILi1EEEEEENS1_32KernelTmaWarpSpecializedPingpongEEENS5_IJNSA_ILi64EEENSA_ILi128EEESG_EEEfNS5_IJlSC_lEEEfSJ_NS4_8TiledMMAINS4_8MMA_AtomIJNS4_4SM904GMMA30MMA_64x128x8_F32TF32TF32_SS_TNILNSN_7ScaleInE1ELSP_1EEEEEENS4_6LayoutINS5_IJSC_SC_SC_EEENS5_IJNSA_ILi0EEESU_SU_EEEEENS5_IJNS4_10UnderscoreESX_SX_EEEEENS4_23SM90_TMA_LOAD_MULTICASTENS4_14ComposedLayoutINS4_7SwizzleILi3ELi4ELi3EEENS4_18smem_ptr_flag_bitsILi32EEENSS_INS5_IJNSA_ILi8EEENSA_ILi32EEEEEENS5_IJS17_SC_EEEEEEEvNS4_8identityES10_S1B_vS1C_EENS_8epilogue10collective6detail29Sm90TmaWarpSpecializedAdapterINS1F_15DefaultEpilogueIfSJ_SJ_NS1E_6thread17LinearCombinationIfLi1EffLNS1J_9ScaleType4KindE0ELNS_15FloatRoundStyleE2EfEENS1_15EpilogueDefaultEEEEEvvEEEEvNT_6ParamsE)
        /*0008*/ 	.word	0x000000a8


	//----- nvinfo : EIATTR_FRAME_SIZE
	.align		4
.L_15:
        /*000c*/ 	.byte	0x04, 0x11
        /*000e*/ 	.short	(.L_17 - .L_16)
	.align		4
.L_16:
        /*0010*/ 	.word	index@(_ZN7cutlass13device_kernelINS_4gemm6kernel13GemmUniversalIN4cute5tupleIJiiiiEEENS1_10collective13CollectiveMmaINS1_34MainloopSm90TmaGmmaWarpSpecializedILi4ENS5_IJNS4_1CILi4EEESB_NSA_ILi1EEEEEENS1_32KernelTmaWarpSpecializedPingpongEEENS5_IJNSA_ILi64EEENSA_ILi128EEESG_EEEfNS5_IJlSC_lEEEfSJ_NS4_8TiledMMAINS4_8MMA_AtomIJNS4_4SM904GMMA30MMA_64x128x8_F32TF32TF32_SS_TNILNSN_7ScaleInE1ELSP_1EEEEEENS4_6LayoutINS5_IJSC_SC_SC_EEENS5_IJNSA_ILi0EEESU_SU_EEEEENS5_IJNS4_10UnderscoreESX_SX_EEEEENS4_23SM90_TMA_LOAD_MULTICASTENS4_14ComposedLayoutINS4_7SwizzleILi3ELi4ELi3EEENS4_18smem_ptr_flag_bitsILi32EEENSS_INS5_IJNSA_ILi8EEENSA_ILi32EEEEEENS5_IJS17_SC_EEEEEEEvNS4_8identityES10_S1B_vS1C_EENS_8epilogue10collective6detail29Sm90TmaWarpSpecializedAdapterINS1F_15DefaultEpilogueIfSJ_SJ_NS1E_6thread17LinearCombinationIfLi1EffLNS1J_9ScaleType4KindE0ELNS_15FloatRoundStyleE2EfEENS1_15EpilogueDefaultEEEEEvvEEEEvNT_6ParamsE)
        /*0014*/ 	.word	0x00000000


	//----- nvinfo : EIATTR_MIN_STACK_SIZE
	.align		4
.L_17:
        /*0018*/ 	.byte	0x04, 0x12
        /*001a*/ 	.short	(.L_19 - .L_18)
	.align		4
.L_18:
        /*001c*/ 	.word	index@(_ZN7cutlass13device_kernelINS_4gemm6kernel13GemmUniversalIN4cute5tupleIJiiiiEEENS1_10collective13CollectiveMmaINS1_34MainloopSm90TmaGmmaWarpSpecializedILi4ENS5_IJNS4_1CILi4EEESB_NSA_ILi1EEEEEENS1_32KernelTmaWarpSpecializedPingpongEEENS5_IJNSA_ILi64EEENSA_ILi128EEESG_EEEfNS5_IJlSC_lEEEfSJ_NS4_8TiledMMAINS4_8MMA_AtomIJNS4_4SM904GMMA30MMA_64x128x8_F32TF32TF32_SS_TNILNSN_7ScaleInE1ELSP_1EEEEEENS4_6LayoutINS5_IJSC_SC_SC_EEENS5_IJNSA_ILi0EEESU_SU_EEEEENS5_IJNS4_10UnderscoreESX_SX_EEEEENS4_23SM90_TMA_LOAD_MULTICASTENS4_14ComposedLayoutINS4_7SwizzleILi3ELi4ELi3EEENS4_18smem_ptr_flag_bitsILi32EEENSS_INS5_IJNSA_ILi8EEENSA_ILi32EEEEEENS5_IJS17_SC_EEEEEEEvNS4_8identityES10_S1B_vS1C_EENS_8epilogue10collective6detail29Sm90TmaWarpSpecializedAdapterINS1F_15DefaultEpilogueIfSJ_SJ_NS1E_6thread17LinearCombinationIfLi1EffLNS1J_9ScaleType4KindE0ELNS_15FloatRoundStyleE2EfEENS1_15EpilogueDefaultEEEEEvvEEEEvNT_6ParamsE)
        /*0020*/ 	.word	0x00000000
.L_19:


//--------------------- .nv.compat                --------------------------
	.section	.nv.compat,"",@"SHT_CUDA_COMPAT_INFO"
	.align	4
        /*0000*/ 	.byte	0x02, 0x09, 0x01, 0x00, 0x02, 0x02, 0x04, 0x00, 0x02, 0x05, 0x05, 0x00, 0x03, 0x07, 0x01, 0x01
        /*0010*/ 	.byte	0x02, 0x03, 0x01, 0x00, 0x02, 0x06, 0x01, 0x00, 0x04, 0x0b, 0x08, 0x00, 0x00, 0x00, 0x00, 0x00
        /*0020*/ 	.byte	0x00, 0x00, 0x00, 0x00


//--------------------- .nv.info._ZN7cutlass13device_kernelINS_4gemm6kernel13GemmUniversalIN4cute5tupleIJiiiiEEENS1_10collective13CollectiveMmaINS1_34MainloopSm90TmaGmmaWarpSpecializedILi4ENS5_IJNS4_1CILi4EEESB_NSA_ILi1EEEEEENS1_32KernelTmaWarpSpecializedPingpongEEENS5_IJNSA_ILi64EEENSA_ILi128EEESG_EEEfNS5_IJlSC_lEEEfSJ_NS4_8TiledMMAINS4_8MMA_AtomIJNS4_4SM904GMMA30MMA_64x128x8_F32TF32TF32_SS_TNILNSN_7ScaleInE1ELSP_1EEEEEENS4_6LayoutINS5_IJSC_SC_SC_EEENS5_IJNSA_ILi0EEESU_SU_EEEEENS5_IJNS4_10UnderscoreESX_SX_EEEEENS4_23SM90_TMA_LOAD_MULTICASTENS4_14ComposedLayoutINS4_7SwizzleILi3ELi4ELi3EEENS4_18smem_ptr_flag_bitsILi32EEENSS_INS5_IJNSA_ILi8EEENSA_ILi32EEEEEENS5_IJS17_SC_EEEEEEEvNS4_8identityES10_S1B_vS1C_EENS_8epilogue10collective6detail29Sm90TmaWarpSpecializedAdapterINS1F_15DefaultEpilogueIfSJ_SJ_NS1E_6thread17LinearCombinationIfLi1EffLNS1J_9ScaleType4KindE0ELNS_15FloatRoundStyleE2EfEENS1_15EpilogueDefaultEEEEEvvEEEEvNT_6ParamsE --------------------------
	.section	.nv.info._ZN7cutlass13device_kernelINS_4gemm6kernel13GemmUniversalIN4cute5tupleIJiiiiEEENS1_10collective13CollectiveMmaINS1_34MainloopSm90TmaGmmaWarpSpecializedILi4ENS5_IJNS4_1CILi4EEESB_NSA_ILi1EEEEEENS1_32KernelTmaWarpSpecializedPingpongEEENS5_IJNSA_ILi64EEENSA_ILi128EEESG_EEEfNS5_IJlSC_lEEEfSJ_NS4_8TiledMMAINS4_8MMA_AtomIJNS4_4SM904GMMA30MMA_64x128x8_F32TF32TF32_SS_TNILNSN_7ScaleInE1ELSP_1EEEEEENS4_6LayoutINS5_IJSC_SC_SC_EEENS5_IJNSA_ILi0EEESU_SU_EEEEENS5_IJNS4_10UnderscoreESX_SX_EEEEENS4_23SM90_TMA_LOAD_MULTICASTENS4_14ComposedLayoutINS4_7SwizzleILi3ELi4ELi3EEENS4_18smem_ptr_flag_bitsILi32EEENSS_INS5_IJNSA_ILi8EEENSA_ILi32EEEEEENS5_IJS17_SC_EEEEEEEvNS4_8identityES10_S1B_vS1C_EENS_8epilogue10collective6detail29Sm90TmaWarpSpecializedAdapterINS1F_15DefaultEpilogueIfSJ_SJ_NS1E_6thread17LinearCombinationIfLi1EffLNS1J_9ScaleType4KindE0ELNS_15FloatRoundStyleE2EfEENS1_15EpilogueDefaultEEEEEvvEEEEvNT_6ParamsE,"",@"SHT_CUDA_INFO"
	.sectionflags	@""
	.align	4


	//----- nvinfo : EIATTR_CUDA_API_VERSION
	.align		4
        /*0000*/ 	.byte	0x04, 0x37
        /*0002*/ 	.short	(.L_21 - .L_20)
.L_20:
        /*0004*/ 	.word	0x00000082


	//----- nvinfo : EIATTR_KPARAM_INFO
	.align		4
.L_21:
        /*0008*/ 	.byte	0x04, 0x17
        /*000a*/ 	.short	(.L_23 - .L_22)
.L_22:
        /*000c*/ 	.word	0x00000000
        /*0010*/ 	.short	0x0000
        /*0012*/ 	.short	0x0070
        /*0014*/ 	.byte	0x00, 0xf0, 0x01, 0x10


	//----- nvinfo : EIATTR_SPARSE_MMA_MASK
	.align		4
.L_23:
        /*0018*/ 	.byte	0x03, 0x50
        /*001a*/ 	.short	0x0000


	//----- nvinfo : EIATTR_MAXREG_COUNT
	.align		4
        /*001c*/ 	.byte	0x03, 0x1b
        /*001e*/ 	.short	0x00a8


	//----- nvinfo : EIATTR_NUM_BARRIERS
	.align		4
        /*0020*/ 	.byte	0x02, 0x4c
        /*0022*/ 	.byte	0x01
	.zero		1


	//----- nvinfo : EIATTR_EXTERNS
	.align		4
        /*0024*/ 	.byte	0x04, 0x0f
        /*0026*/ 	.short	(.L_25 - .L_24)


	//   ....[0]....
	.align		4
.L_24:
        /*0028*/ 	.word	index@(__assertfail)


	//----- nvinfo : EIATTR_MERCURY_ISA_VERSION
	.align		4
.L_25:
        /*002c*/ 	.byte	0x03, 0x5f
        /*002e*/ 	.short	0x0101


	//----- nvinfo : EIATTR_INT_WARP_WIDE_INSTR_OFFSETS
	.align		4
        /*0030*/ 	.byte	0x04, 0x31
        /*0032*/ 	.short	(.L_27 - .L_26)


	//   ....[0]....
.L_26:
        /*0034*/ 	.word	0x00000630


	//   ....[1]....
        /*0038*/ 	.word	0x00000660


	//   ....[2]....
        /*003c*/ 	.word	0x000006a0


	//   ....[3]....
        /*0040*/ 	.word	0x00000770


	//   ....[4]....
        /*0044*/ 	.word	0x00000790


	//   ....[5]....
        /*0048*/ 	.word	0x000007a0


	//   ....[6]....
        /*004c*/ 	.word	0x000007f0


	//   ....[7]....
        /*0050*/ 	.word	0x00000840


	//   ....[8]....
        /*0054*/ 	.word	0x000025c0


	//----- nvinfo : EIATTR_COOP_GROUP_MASK_REGIDS
	.align		4
.L_27:
        /*0058*/ 	.byte	0x04, 0x29
        /*005a*/ 	.short	(.L_29 - .L_28)


	//   ....[0]....
.L_28:
        /*005c*/ 	.word	0xffffffff


	//   ....[1]....
        /*0060*/ 	.word	0xffffffff


	//   ....[2]....
        /*0064*/ 	.word	0xffffffff


	//   ....[3]....
        /*0068*/ 	.word	0xffffffff


	//   ....[4]....
        /*006c*/ 	.word	0xffffffff


	//   ....[5]....
        /*0070*/ 	.word	0xffffffff


	//   ....[6]....
        /*0074*/ 	.word	0xffffffff


	//----- nvinfo : EIATTR_COOP_GROUP_INSTR_OFFSETS
	.align		4
.L_29:
        /*0078*/ 	.byte	0x04, 0x28
        /*007a*/ 	.short	(.L_31 - .L_30)


	//   ....[0]....
.L_30:
        /*007c*/ 	.word	0x00000060


	//   ....[1]....
        /*0080*/ 	.word	0x00000080


	//   ....[2]....
        /*0084*/ 	.word	0x00000180


	//   ....[3]....
        /*0088*/ 	.word	0x000003b0


	//   ....[4]....
        /*008c*/ 	.word	0x000003f0


	//   ....[5]....
        /*0090*/ 	.word	0x000004b0


	//   ....[6]....
        /*0094*/ 	.word	0x000009a0


	//----- nvinfo : EIATTR_REG_RECONFIG
	.align		4
.L_31:
        /*0098*/ 	.byte	0x01, 0x54
	.zero		2


	//----- nvinfo : EIATTR_SYSCALL_OFFSETS
	.align		4
        /*009c*/ 	.byte	0x04, 0x46
        /*009e*/ 	.short	(.L_33 - .L_32)


	//   ....[0]....
.L_32:
        /*00a0*/ 	.word	0x000019d0


	//----- nvinfo : EIATTR_MBARRIER_INSTR_OFFSETS
	.align		4
.L_33:
        /*00a4*/ 	.byte	0x04, 0x39
        /*00a6*/ 	.short	(.L_35 - .L_34)


	//   ....[0]....
.L_34:
        /*00a8*/ 	.word	0x00000300
        /*00ac*/ 	.word	0x000000ff
        /*00b0*/ 	.word	0x00000000
        /*00b4*/ 	.short	0x0100
        /*00b6*/ 	.byte	0x07
	.zero		1


	//   ....[1]....
        /*00b8*/ 	.word	0x00000310
        /*00bc*/ 	.word	0x000000ff
        /*00c0*/ 	.word	0x00000020
        /*00c4*/ 	.short	0x0100
        /*00c6*/ 	.byte	0x07
	.zero		1


	//   ....[2]....
        /*00c8*/ 	.word	0x00000320
        /*00cc*/ 	.word	0x000000ff
        /*00d0*/ 	.word	0x00000008
        /*00d4*/ 	.short	0x0100
        /*00d6*/ 	.byte	0x07
	.zero		1


	//   ....[3]....
        /*00d8*/ 	.word	0x00000330
        /*00dc*/ 	.word	0x000000ff
        /*00e0*/ 	.word	0x00000028
        /*00e4*/ 	.short	0x0100
        /*00e6*/ 	.byte	0x07
	.zero		1


	//   ....[4]....
        /*00e8*/ 	.word	0x00000340
        /*00ec*/ 	.word	0x000000ff
        /*00f0*/ 	.word	0x00000010
        /*00f4*/ 	.short	0x0100
        /*00f6*/ 	.byte	0x07
	.zero		1


	//   ....[5]....
        /*00f8*/ 	.word	0x00000350
        /*00fc*/ 	.word	0x000000ff
        /*0100*/ 	.word	0x00000030
        /*0104*/ 	.short	0x0100
        /*0106*/ 	.byte	0x07
	.zero		1


	//   ....[6]....
        /*0108*/ 	.word	0x00000360
        /*010c*/ 	.word	0x000000ff
        /*0110*/ 	.word	0x00000018
        /*0114*/ 	.short	0x0100
        /*0116*/ 	.byte	0x07
	.zero		1


	//   ....[7]....
        /*0118*/ 	.word	0x00000370
        /*011c*/ 	.word	0x000000ff
        /*0120*/ 	.word	0x00000038
        /*0124*/ 	.short	0x0100
        /*0126*/ 	.byte	0x07
	.zero		1


	//   ....[8]....
        /*0128*/ 	.word	0x00000870
        /*012c*/ 	.word	0x000000ff
        /*0130*/ 	.word	0x00000070
        /*0134*/ 	.short	0x0100
        /*0136*/ 	.byte	0x0c
	.zero		1


	//   ....[9]....
        /*0138*/ 	.word	0x000008c0
        /*013c*/ 	.word	0x000000ff
        /*0140*/ 	.word	0x00000078
        /*0144*/ 	.short	0x0100
        /*0146*/ 	.byte	0x0c
	.zero		1


	//   ....[10]....
        /*0148*/ 	.word	0x000008f0
        /*014c*/ 	.word	0x000000ff
        /*0150*/ 	.word	0x00000050
        /*0154*/ 	.short	0x0100
        /*0156*/ 	.byte	0x0d
	.zero		1


	//   ....[11]....
        /*0158*/ 	.word	0x00000930
        /*015c*/ 	.word	0x000000ff
        /*0160*/ 	.word	0x00000058
        /*0164*/ 	.short	0x0100
        /*0166*/ 	.byte	0x0d
	.zero		1


	//   ....[12]....
        /*0168*/ 	.word	0x00000940
        /*016c*/ 	.word	0x000000ff
        /*0170*/ 	.word	0x00000060
        /*0174*/ 	.short	0x0100
        /*0176*/ 	.byte	0x0d
	.zero		1


	//   ....[13]....
        /*0178*/ 	.word	0x00000950
        /*017c*/ 	.word	0x000000ff
        /*0180*/ 	.word	0x00000068
        /*0184*/ 	.short	0x0100
        /*0186*/ 	.byte	0x0d
	.zero		1


	//   ....[14]....
        /*0188*/ 	.word	0x00001890
        /*018c*/ 	.word	0x00000061
        /*0190*/ 	.word	0xfffffff8
        /*0194*/ 	.short	0x010a
        /*0196*/ 	.byte	0x3f
	.zero		1


	//   ....[15]....
        /*0198*/ 	.word	0x00001a60
        /*019c*/ 	.word	0x00000003
        /*01a0*/ 	.word	0x00000000
        /*01a4*/ 	.short	0x010a
        /*01a6*/ 	.byte	0x3f
	.zero		1


	//   ....[16]....
        /*01a8*/ 	.word	0x00001ac0
        /*01ac*/ 	.word	0x00000003
        /*01b0*/ 	.word	0x00000000
        /*01b4*/ 	.short	0x010a
        /*01b6*/ 	.byte	0x3f
	.zero		1


	//   ....[17]....
        /*01b8*/ 	.word	0x00001fe0
        /*01bc*/ 	.word	0x000000ff
        /*01c0*/ 	.word	0x00000000
        /*01c4*/ 	.short	0x010a
        /*01c6*/ 	.byte	0x04
	.zero		1


	//   ....[18]....
        /*01c8*/ 	.word	0x00002020
        /*01cc*/ 	.word	0x000000ff
        /*01d0*/ 	.word	0x00000000
        /*01d4*/ 	.short	0x010a
        /*01d6*/ 	.byte	0x04
	.zero		1


	//   ....[19]....
        /*01d8*/ 	.word	0x00002450
        /*01dc*/ 	.word	0x00000005
        /*01e0*/ 	.word	0x00000000
        /*01e4*/ 	.short	0x0101
        /*01e6*/ 	.byte	0x3f
	.zero		1


	//   ....[20]....
        /*01e8*/ 	.word	0x00002550
        /*01ec*/ 	.word	0x00000065
        /*01f0*/ 	.word	0x00000000
        /*01f4*/ 	.short	0x0101
        /*01f6*/ 	.byte	0x32
	.zero		1


	//   ....[21]....
        /*01f8*/ 	.word	0x00002640
        /*01fc*/ 	.word	0x00000003
        /*0200*/ 	.word	0x00000000
        /*0204*/ 	.short	0x0101
        /*0206*/ 	.byte	0x3f
	.zero		1


	//   ....[22]....
        /*0208*/ 	.word	0x000026a0
        /*020c*/ 	.word	0x00000061
        /*0210*/ 	.word	0x00000008
        /*0214*/ 	.short	0x010a
        /*0216*/ 	.byte	0x3f
	.zero		1


	//   ....[23]....
        /*0218*/ 	.word	0x00005b60
        /*021c*/ 	.word	0x00000062
        /*0220*/ 	.word	0x00000000
        /*0224*/ 	.short	0x0101
        /*0226*/ 	.byte	0x32
	.zero		1


	//   ....[24]....
        /*0228*/ 	.word	0x000066e0
        /*022c*/ 	.word	0x00000007
        /*0230*/ 	.word	0x00000020
        /*0234*/ 	.short	0x010a
        /*0236*/ 	.byte	0x3f
	.zero		1


	//   ....[25]....
        /*0238*/ 	.word	0x00006b80
        /*023c*/ 	.word	0x00000002
        /*0240*/ 	.word	0x00000078
        /*0244*/ 	.short	0x0101
        /*0246*/ 	.byte	0x3f
	.zero		1


	//   ....[26]....
        /*0248*/ 	.word	0x00007300
        /*024c*/ 	.word	0x00000005
        /*0250*/ 	.word	0x00000000
        /*0254*/ 	.short	0x010a
        /*0256*/ 	.byte	0x3f
	.zero		1


	//   ....[27]....
        /*0258*/ 	.word	0x00007380
        /*025c*/ 	.word	0x00000007
        /*0260*/ 	.word	0x00000000
        /*0264*/ 	.short	0x010a
        /*0266*/ 	.byte	0x3f
	.zero		1


	//   ....[28]....
        /*0268*/ 	.word	0x00007410
        /*026c*/ 	.word	0x00000006
        /*0270*/ 	.word	0x00000000
        /*0274*/ 	.short	0x010a
        /*0276*/ 	.byte	0x3f
	.zero		1


	//   ....[29]....
        /*0278*/ 	.word	0x000074a0
        /*027c*/ 	.word	0x00000003
        /*0280*/ 	.word	0x00000000
        /*0284*/ 	.short	0x010a
        /*0286*/ 	.byte	0x3f
	.zero		1


	//   ....[30]....
        /*0288*/ 	.word	0x00007500
        /*028c*/ 	.word	0x00000061
        /*0290*/ 	.word	0xfffffff8
        /*0294*/ 	.short	0x010a
        /*0296*/ 	.byte	0x3f
	.zero		1


	//   ....[31]....
        /*0298*/ 	.word	0x00007550
        /*029c*/ 	.word	0x00000003
        /*02a0*/ 	.word	0x00000000
        /*02a4*/ 	.short	0x010a
        /*02a6*/ 	.byte	0x3f
	.zero		1


	//   ....[32]....
        /*02a8*/ 	.word	0x000075b0
        /*02ac*/ 	.word	0x00000005
        /*02b0*/ 	.word	0x00000000
        /*02b4*/ 	.short	0x010a
        /*02b6*/ 	.byte	0x3f
	.zero		1


	//   ....[33]....
        /*02b8*/ 	.word	0x00007600
        /*02bc*/ 	.word	0x00000061
        /*02c0*/ 	.word	0x00000008
        /*02c4*/ 	.short	0x010a
        /*02c6*/ 	.byte	0x3f
	.zero		1


	//   ....[34]....
        /*02c8*/ 	.word	0x000076d0
        /*02cc*/ 	.word	0x00000007
        /*02d0*/ 	.word	0x00000020
        /*02d4*/ 	.short	0x010a
        /*02d6*/ 	.byte	0x3f
	.zero		1


	//   ....[35]....
        /*02d8*/ 	.word	0x000077a0
        /*02dc*/ 	.word	0x00000005
        /*02e0*/ 	.word	0x00000000
        /*02e4*/ 	.short	0x010a
        /*02e6*/ 	.byte	0x3f
	.zero		1


	//   ....[36]....
        /*02e8*/ 	.word	0x000077f0
        /*02ec*/ 	.word	0x00000007
        /*02f0*/ 	.word	0x00000000
        /*02f4*/ 	.short	0x010a
        /*02f6*/ 	.byte	0x3f
	.zero		1


	//   ....[37]....
        /*02f8*/ 	.word	0x00007840
        /*02fc*/ 	.word	0x00000006
        /*0300*/ 	.word	0x00000000
        /*0304*/ 	.short	0x010a
        /*0306*/ 	.byte	0x3f
	.zero		1


	//----- nvinfo : EIATTR_NUM_MBARRIERS
	.align		4
.L_35:
        /*0308*/ 	.byte	0x03, 0x38
        /*030a*/ 	.short	0x000e


	//----- nvinfo : EIATTR_EXIT_INSTR_OFFSETS
	.align		4
        /*030c*/ 	.byte	0x04, 0x1c
        /*030e*/ 	.short	(.L_37 - .L_36)


	//   ....[0]....
.L_36:
        /*0310*/ 	.word	0x000014b0


	//   ....[1]....
        /*0314*/ 	.word	0x00001510


	//   ....[2]....
        /*0318*/ 	.word	0x000062a0


	//   ....[3]....
        /*031c*/ 	.word	0x000062d0


	//   ....[4]....
        /*0320*/ 	.word	0x000074f0


	//----- nvinfo : EIATTR_MAX_THREADS
	.align		4
.L_37:
        /*0324*/ 	.byte	0x04, 0x05
        /*0326*/ 	.short	(.L_39 - .L_38)
.L_38:
        /*0328*/ 	.word	0x00000180
        /*032c*/ 	.word	0x00000001
        /*0330*/ 	.word	0x00000001


	//----- nvinfo : EIATTR_CRS_STACK_SIZE
	.align		4
.L_39:
        /*0334*/ 	.byte	0x04, 0x1e
        /*0336*/ 	.short	(.L_41 - .L_40)
.L_40:
        /*0338*/ 	.word	0x00000000


	//----- nvinfo : EIATTR_CBANK_PARAM_SIZE
	.align		4
.L_41:
        /*033c*/ 	.byte	0x03, 0x19
        /*033e*/ 	.short	0x0470


	//----- nvinfo : EIATTR_PARAM_CBANK
	.align		4
        /*0340*/ 	.byte	0x04, 0x0a
        /*0342*/ 	.short	(.L_43 - .L_42)
	.align		4
.L_42:
        /*0344*/ 	.word	index@(.nv.constant0._ZN7cutlass13device_kernelINS_4gemm6kernel13GemmUniversalIN4cute5tupleIJiiiiEEENS1_10collective13CollectiveMmaINS1_34MainloopSm90TmaGmmaWarpSpecializedILi4ENS5_IJNS4_1CILi4EEESB_NSA_ILi1EEEEEENS1_32KernelTmaWarpSpecializedPingpongEEENS5_IJNSA_ILi64EEENSA_ILi128EEESG_EEEfNS5_IJlSC_lEEEfSJ_NS4_8TiledMMAINS4_8MMA_AtomIJNS4_4SM904GMMA30MMA_64x128x8_F32TF32TF32_SS_TNILNSN_7ScaleInE1ELSP_1EEEEEENS4_6LayoutINS5_IJSC_SC_SC_EEENS5_IJNSA_ILi0EEESU_SU_EEEEENS5_IJNS4_10UnderscoreESX_SX_EEEEENS4_23SM90_TMA_LOAD_MULTICASTENS4_14ComposedLayoutINS4_7SwizzleILi3ELi4ELi3EEENS4_18smem_ptr_flag_bitsILi32EEENSS_INS5_IJNSA_ILi8EEENSA_ILi32EEEEEENS5_IJS17_SC_EEEEEEEvNS4_8identityES10_S1B_vS1C_EENS_8epilogue10collective6detail29Sm90TmaWarpSpecializedAdapterINS1F_15DefaultEpilogueIfSJ_SJ_NS1E_6thread17LinearCombinationIfLi1EffLNS1J_9ScaleType4KindE0ELNS_15FloatRoundStyleE2EfEENS1_15EpilogueDefaultEEEEEvvEEEEvNT_6ParamsE)
        /*0348*/ 	.short	0x0210
        /*034a*/ 	.short	0x0470


	//----- nvinfo : EIATTR_SW_WAR
	.align		4
.L_43:
        /*034c*/ 	.byte	0x04, 0x36
        /*034e*/ 	.short	(.L_45 - .L_44)
.L_44:
        /*0350*/ 	.word	0x00000008
.L_45:


//--------------------- .nv.callgraph             --------------------------
	.section	.nv.callgraph,"",@"SHT_CUDA_CALLGRAPH"
	.align	4
	.sectionentsize	8
	.align		4
        /*0000*/ 	.word	0x00000000
	.align		4
        /*0004*/ 	.word	0xffffffff
	.align		4
        /*0008*/ 	.word	index@(_ZN7cutlass13device_kernelINS_4gemm6kernel13GemmUniversalIN4cute5tupleIJiiiiEEENS1_10collective13CollectiveMmaINS1_34MainloopSm90TmaGmmaWarpSpecializedILi4ENS5_IJNS4_1CILi4EEESB_NSA_ILi1EEEEEENS1_32KernelTmaWarpSpecializedPingpongEEENS5_IJNSA_ILi64EEENSA_ILi128EEESG_EEEfNS5_IJlSC_lEEEfSJ_NS4_8TiledMMAINS4_8MMA_AtomIJNS4_4SM904GMMA30MMA_64x128x8_F32TF32TF32_SS_TNILNSN_7ScaleInE1ELSP_1EEEEEENS4_6LayoutINS5_IJSC_SC_SC_EEENS5_IJNSA_ILi0EEESU_SU_EEEEENS5_IJNS4_10UnderscoreESX_SX_EEEEENS4_23SM90_TMA_LOAD_MULTICASTENS4_14ComposedLayoutINS4_7SwizzleILi3ELi4ELi3EEENS4_18smem_ptr_flag_bitsILi32EEENSS_INS5_IJNSA_ILi8EEENSA_ILi32EEEEEENS5_IJS17_SC_EEEEEEEvNS4_8identityES10_S1B_vS1C_EENS_8epilogue10collective6detail29Sm90TmaWarpSpecializedAdapterINS1F_15DefaultEpilogueIfSJ_SJ_NS1E_6thread17LinearCombinationIfLi1EffLNS1J_9ScaleType4KindE0ELNS_15FloatRoundStyleE2EfEENS1_15EpilogueDefaultEEEEEvvEEEEvNT_6ParamsE)
	.align		4
        /*000c*/ 	.word	index@(__assertfail)
	.align		4
        /*0010*/ 	.word	0x00000000
	.align		4
        /*0014*/ 	.word	0xfffffffe
	.align		4
        /*0018*/ 	.word	0x00000000
	.align		4
        /*001c*/ 	.word	0xfffffffd
	.align		4
        /*0020*/ 	.word	0x00000000
	.align		4
        /*0024*/ 	.word	0xfffffffc


//--------------------- .nv.constant4             --------------------------
	.section	.nv.constant4,"a",@progbits
	.align	8
	.align		8
.nv.constant4:
        /*0000*/ 	.dword	__assertfail
	.align		8
        /*0008*/ 	.dword	__unnamed_1
	.align		8
        /*0010*/ 	.dword	_ZN40_INTERNAL_97d4b4e8_4_k_cu_2d2e8bff_216964cuda3std3__45__cpo5beginE
	.align		8
        /*0018*/ 	.dword	_ZN40_INTERNAL_97d4b4e8_4_k_cu_2d2e8bff_216964cuda3std3__45__cpo3endE
	.align		8
        /*0020*/ 	.dword	_ZN40_INTERNAL_97d4b4e8_4_k_cu_2d2e8bff_216964cuda3std3__45__cpo6cbeginE
	.align		8
        /*0028*/ 	.dword	_ZN40_INTERNAL_97d4b4e8_4_k_cu_2d2e8bff_216964cuda3std3__45__cpo4cendE
	.align		8
        /*0030*/ 	.dword	_ZN40_INTERNAL_97d4b4e8_4_k_cu_2d2e8bff_216964cuda3std3__442_GLOBAL__N__97d4b4e8_4_k_cu_2d2e8bff_216966ignoreE
	.align		8
        /*0038*/ 	.dword	_ZN40_INTERNAL_97d4b4e8_4_k_cu_2d2e8bff_216964cuda3std3__419piecewise_constructE
	.align		8
        /*0040*/ 	.dword	_ZN40_INTERNAL_97d4b4e8_4_k_cu_2d2e8bff_216964cuda3std3__48in_placeE
	.align		8
        /*0048*/ 	.dword	_ZN40_INTERNAL_97d4b4e8_4_k_cu_2d2e8bff_216964cuda3std6ranges3__45__cpo4swapE
	.align		8
        /*0050*/ 	.dword	_ZN40_INTERNAL_97d4b4e8_4_k_cu_2d2e8bff_216964cuda3std6ranges3__45__cpo9iter_moveE
	.align		8
        /*0058*/ 	.dword	_ZN40_INTERNAL_97d4b4e8_4_k_cu_2d2e8bff_216964cute7productE
	.align		8
        /*0060*/ 	.dword	_ZN40_INTERNAL_97d4b4e8_4_k_cu_2d2e8bff_216964cute1_E
	.align		8
        /*0068*/ 	.dword	$str$22
	.align		8
        /*0070*/ 	.dword	$str$23


//--------------------- .text._ZN7cutlass13device_kernelINS_4gemm6kernel13GemmUniversalIN4cute5tupleIJiiiiEEENS1_10collective13CollectiveMmaINS1_34MainloopSm90TmaGmmaWarpSpecializedILi4ENS5_IJNS4_1CILi4EEESB_NSA_ILi1EEEEEENS1_32KernelTmaWarpSpecializedPingpongEEENS5_IJNSA_ILi64EEENSA_ILi128EEESG_EEEfNS5_IJlSC_lEEEfSJ_NS4_8TiledMMAINS4_8MMA_AtomIJNS4_4SM904GMMA30MMA_64x128x8_F32TF32TF32_SS_TNILNSN_7ScaleInE1ELSP_1EEEEEENS4_6LayoutINS5_IJSC_SC_SC_EEENS5_IJNSA_ILi0EEESU_SU_EEEEENS5_IJNS4_10UnderscoreESX_SX_EEEEENS4_23SM90_TMA_LOAD_MULTICASTENS4_14ComposedLayoutINS4_7SwizzleILi3ELi4ELi3EEENS4_18smem_ptr_flag_bitsILi32EEENSS_INS5_IJNSA_ILi8EEENSA_ILi32EEEEEENS5_IJS17_SC_EEEEEEEvNS4_8identityES10_S1B_vS1C_EENS_8epilogue10collective6detail29Sm90TmaWarpSpecializedAdapterINS1F_15DefaultEpilogueIfSJ_SJ_NS1E_6thread17LinearCombinationIfLi1EffLNS1J_9ScaleType4KindE0ELNS_15FloatRoundStyleE2EfEENS1_15EpilogueDefaultEEEEEvvEEEEvNT_6ParamsE --------------------------
	.section	.text._ZN7cutlass13device_kernelINS_4gemm6kernel13GemmUniversalIN4cute5tupleIJiiiiEEENS1_10collective13CollectiveMmaINS1_34MainloopSm90TmaGmmaWarpSpecializedILi4ENS5_IJNS4_1CILi4EEESB_NSA_ILi1EEEEEENS1_32KernelTmaWarpSpecializedPingpongEEENS5_IJNSA_ILi64EEENSA_ILi128EEESG_EEEfNS5_IJlSC_lEEEfSJ_NS4_8TiledMMAINS4_8MMA_AtomIJNS4_4SM904GMMA30MMA_64x128x8_F32TF32TF32_SS_TNILNSN_7ScaleInE1ELSP_1EEEEEENS4_6LayoutINS5_IJSC_SC_SC_EEENS5_IJNSA_ILi0EEESU_SU_EEEEENS5_IJNS4_10UnderscoreESX_SX_EEEEENS4_23SM90_TMA_LOAD_MULTICASTENS4_14ComposedLayoutINS4_7SwizzleILi3ELi4ELi3EEENS4_18smem_ptr_flag_bitsILi32EEENSS_INS5_IJNSA_ILi8EEENSA_ILi32EEEEEENS5_IJS17_SC_EEEEEEEvNS4_8identityES10_S1B_vS1C_EENS_8epilogue10collective6detail29Sm90TmaWarpSpecializedAdapterINS1F_15DefaultEpilogueIfSJ_SJ_NS1E_6thread17LinearCombinationIfLi1EffLNS1J_9ScaleType4KindE0ELNS_15FloatRoundStyleE2EfEENS1_15EpilogueDefaultEEEEEvvEEEEvNT_6ParamsE,"ax",@progbits
	.align	128
.text._ZN7cutlass13device_kernelINS_4gemm6kernel13GemmUniversalIN4cute5tupleIJiiiiEEENS1_10collective13CollectiveMmaINS1_34MainloopSm90TmaGmmaWarpSpecializedILi4ENS5_IJNS4_1CILi4EEESB_NSA_ILi1EEEEEENS1_32KernelTmaWarpSpecializedPingpongEEENS5_IJNSA_ILi64EEENSA_ILi128EEESG_EEEfNS5_IJlSC_lEEEfSJ_NS4_8TiledMMAINS4_8MMA_AtomIJNS4_4SM904GMMA30MMA_64x128x8_F32TF32TF32_SS_TNILNSN_7ScaleInE1ELSP_1EEEEEENS4_6LayoutINS5_IJSC_SC_SC_EEENS5_IJNSA_ILi0EEESU_SU_EEEEENS5_IJNS4_10UnderscoreESX_SX_EEEEENS4_23SM90_TMA_LOAD_MULTICASTENS4_14ComposedLayoutINS4_7SwizzleILi3ELi4ELi3EEENS4_18smem_ptr_flag_bitsILi32EEENSS_INS5_IJNSA_ILi8EEENSA_ILi32EEEEEENS5_IJS17_SC_EEEEEEEvNS4_8identityES10_S1B_vS1C_EENS_8epilogue10collective6detail29Sm90TmaWarpSpecializedAdapterINS1F_15DefaultEpilogueIfSJ_SJ_NS1E_6thread17LinearCombinationIfLi1EffLNS1J_9ScaleType4KindE0ELNS_15FloatRoundStyleE2EfEENS1_15EpilogueDefaultEEEEEvvEEEEvNT_6ParamsE:
        .type           _ZN7cutlass13device_kernelINS_4gemm6kernel13GemmUniversalIN4cute5tupleIJiiiiEEENS1_10collective13CollectiveMmaINS1_34MainloopSm90TmaGmmaWarpSpecializedILi4ENS5_IJNS4_1CILi4EEESB_NSA_ILi1EEEEEENS1_32KernelTmaWarpSpecializedPingpongEEENS5_IJNSA_ILi64EEENSA_ILi128EEESG_EEEfNS5_IJlSC_lEEEfSJ_NS4_8TiledMMAINS4_8MMA_AtomIJNS4_4SM904GMMA30MMA_64x128x8_F32TF32TF32_SS_TNILNSN_7ScaleInE1ELSP_1EEEEEENS4_6LayoutINS5_IJSC_SC_SC_EEENS5_IJNSA_ILi0EEESU_SU_EEEEENS5_IJNS4_10UnderscoreESX_SX_EEEEENS4_23SM90_TMA_LOAD_MULTICASTENS4_14ComposedLayoutINS4_7SwizzleILi3ELi4ELi3EEENS4_18smem_ptr_flag_bitsILi32EEENSS_INS5_IJNSA_ILi8EEENSA_ILi32EEEEEENS5_IJS17_SC_EEEEEEEvNS4_8identityES10_S1B_vS1C_EENS_8epilogue10collective6detail29Sm90TmaWarpSpecializedAdapterINS1F_15DefaultEpilogueIfSJ_SJ_NS1E_6thread17LinearCombinationIfLi1EffLNS1J_9ScaleType4KindE0ELNS_15FloatRoundStyleE2EfEENS1_15EpilogueDefaultEEEEEvvEEEEvNT_6ParamsE,@function
        .size           _ZN7cutlass13device_kernelINS_4gemm6kernel13GemmUniversalIN4cute5tupleIJiiiiEEENS1_10collective13CollectiveMmaINS1_34MainloopSm90TmaGmmaWarpSpecializedILi4ENS5_IJNS4_1CILi4EEESB_NSA_ILi1EEEEEENS1_32KernelTmaWarpSpecializedPingpongEEENS5_IJNSA_ILi64EEENSA_ILi128EEESG_EEEfNS5_IJlSC_lEEEfSJ_NS4_8TiledMMAINS4_8MMA_AtomIJNS4_4SM904GMMA30MMA_64x128x8_F32TF32TF32_SS_TNILNSN_7ScaleInE1ELSP_1EEEEEENS4_6LayoutINS5_IJSC_SC_SC_EEENS5_IJNSA_ILi0EEESU_SU_EEEEENS5_IJNS4_10UnderscoreESX_SX_EEEEENS4_23SM90_TMA_LOAD_MULTICASTENS4_14ComposedLayoutINS4_7SwizzleILi3ELi4ELi3EEENS4_18smem_ptr_flag_bitsILi32EEENSS_INS5_IJNSA_ILi8EEENSA_ILi32EEEEEENS5_IJS17_SC_EEEEEEEvNS4_8identityES10_S1B_vS1C_EENS_8epilogue10collective6detail29Sm90TmaWarpSpecializedAdapterINS1F_15DefaultEpilogueIfSJ_SJ_NS1E_6thread17LinearCombinationIfLi1EffLNS1J_9ScaleType4KindE0ELNS_15FloatRoundStyleE2EfEENS1_15EpilogueDefaultEEEEEvvEEEEvNT_6ParamsE,(.L_x_200 - _ZN7cutlass13device_kernelINS_4gemm6kernel13GemmUniversalIN4cute5tupleIJiiiiEEENS1_10collective13CollectiveMmaINS1_34MainloopSm90TmaGmmaWarpSpecializedILi4ENS5_IJNS4_1CILi4EEESB_NSA_ILi1EEEEEENS1_32KernelTmaWarpSpecializedPingpongEEENS5_IJNSA_ILi64EEENSA_ILi128EEESG_EEEfNS5_IJlSC_lEEEfSJ_NS4_8TiledMMAINS4_8MMA_AtomIJNS4_4SM904GMMA30MMA_64x128x8_F32TF32TF32_SS_TNILNSN_7ScaleInE1ELSP_1EEEEEENS4_6LayoutINS5_IJSC_SC_SC_EEENS5_IJNSA_ILi0EEESU_SU_EEEEENS5_IJNS4_10UnderscoreESX_SX_EEEEENS4_23SM90_TMA_LOAD_MULTICASTENS4_14ComposedLayoutINS4_7SwizzleILi3ELi4ELi3EEENS4_18smem_ptr_flag_bitsILi32EEENSS_INS5_IJNSA_ILi8EEENSA_ILi32EEEEEENS5_IJS17_SC_EEEEEEEvNS4_8identityES10_S1B_vS1C_EENS_8epilogue10collective6detail29Sm90TmaWarpSpecializedAdapterINS1F_15DefaultEpilogueIfSJ_SJ_NS1E_6thread17LinearCombinationIfLi1EffLNS1J_9ScaleType4KindE0ELNS_15FloatRoundStyleE2EfEENS1_15EpilogueDefaultEEEEEvvEEEEvNT_6ParamsE)
        .other          _ZN7cutlass13device_kernelINS_4gemm6kernel13GemmUniversalIN4cute5tupleIJiiiiEEENS1_10collective13CollectiveMmaINS1_34MainloopSm90TmaGmmaWarpSpecializedILi4ENS5_IJNS4_1CILi4EEESB_NSA_ILi1EEEEEENS1_32KernelTmaWarpSpecializedPingpongEEENS5_IJNSA_ILi64EEENSA_ILi128EEESG_EEEfNS5_IJlSC_lEEEfSJ_NS4_8TiledMMAINS4_8MMA_AtomIJNS4_4SM904GMMA30MMA_64x128x8_F32TF32TF32_SS_TNILNSN_7ScaleInE1ELSP_1EEEEEENS4_6LayoutINS5_IJSC_SC_SC_EEENS5_IJNSA_ILi0EEESU_SU_EEEEENS5_IJNS4_10UnderscoreESX_SX_EEEEENS4_23SM90_TMA_LOAD_MULTICASTENS4_14ComposedLayoutINS4_7SwizzleILi3ELi4ELi3EEENS4_18smem_ptr_flag_bitsILi32EEENSS_INS5_IJNSA_ILi8EEENSA_ILi32EEEEEENS5_IJS17_SC_EEEEEEEvNS4_8identityES10_S1B_vS1C_EENS_8epilogue10collective6detail29Sm90TmaWarpSpecializedAdapterINS1F_15DefaultEpilogueIfSJ_SJ_NS1E_6thread17LinearCombinationIfLi1EffLNS1J_9ScaleType4KindE0ELNS_15FloatRoundStyleE2EfEENS1_15EpilogueDefaultEEEEEvvEEEEvNT_6ParamsE,@"STO_CUDA_ENTRY STV_DEFAULT"
_ZN7cutlass13device_kernelINS_4gemm6kernel13GemmUniversalIN4cute5tupleIJiiiiEEENS1_10collective13CollectiveMmaINS1_34MainloopSm90TmaGmmaWarpSpecializedILi4ENS5_IJNS4_1CILi4EEESB_NSA_ILi1EEEEEENS1_32KernelTmaWarpSpecializedPingpongEEENS5_IJNSA_ILi64EEENSA_ILi128EEESG_EEEfNS5_IJlSC_lEEEfSJ_NS4_8TiledMMAINS4_8MMA_AtomIJNS4_4SM904GMMA30MMA_64x128x8_F32TF32TF32_SS_TNILNSN_7ScaleInE1ELSP_1EEEEEENS4_6LayoutINS5_IJSC_SC_SC_EEENS5_IJNSA_ILi0EEESU_SU_EEEEENS5_IJNS4_10UnderscoreESX_SX_EEEEENS4_23SM90_TMA_LOAD_MULTICASTENS4_14ComposedLayoutINS4_7SwizzleILi3ELi4ELi3EEENS4_18smem_ptr_flag_bitsILi32EEENSS_INS5_IJNSA_ILi8EEENSA_ILi32EEEEEENS5_IJS17_SC_EEEEEEEvNS4_8identityES10_S1B_vS1C_EENS_8epilogue10collective6detail29Sm90TmaWarpSpecializedAdapterINS1F_15DefaultEpilogueIfSJ_SJ_NS1E_6thread17LinearCombinationIfLi1EffLNS1J_9ScaleType4KindE0ELNS_15FloatRoundStyleE2EfEENS1_15EpilogueDefaultEEEEEvvEEEEvNT_6ParamsE:
[----:B------:R-:W0:Y:S01]  /*0000*/  LDC R1, c[0x0][0x28] ;  /* 0x00000a00ff017b82 */ /* 0x000e220000000800 */
[----:B------:R-:W1:Y:S01]  /*0010*/  S2R R0, SR_TID.X ;  /* 0x0000000000007919 */ /* 0x000e620000002100 */
[----:B------:R-:W-:Y:S01]  /*0020*/  ELECT P0, URZ, PT ;  /* 0x00000000003f782f */ /* 0x000fe20003800000 */
[----:B------:R-:W-:Y:S01]  /*0030*/  BSSY B0, `(.L_x_0) ;  /* 0x0000014000007945 */ /* 0x000fe20003800000 */
[--C-:B-1----:R-:W-:Y:S02]  /*0040*/  SHF.R.U32.HI R2, RZ, 0x5, R0.reuse ;  /* 0x00000005ff027819 */ /* 0x102fe40000011600 */
[----:B------:R-:W-:-:S03]  /*0050*/  SHF.R.U32.HI R4, RZ, 0x7, R0 ;  /* 0x00000007ff047819 */ /* 0x000fc60000011600 */
[----:B------:R-:W1:Y:S02]  /*0060*/  SHFL.IDX PT, R3, R2, RZ, 0x1f ;  /* 0x00001fff02037589 */ /* 0x000e6400000e0000 */
[----:B-1----:R-:W-:Y:S02]  /*0070*/  R2UR UR6, R3 ;  /* 0x00000000030672ca */ /* 0x002fe400000e0000 */
[----:B------:R1:W2:Y:S11]  /*0080*/  SHFL.IDX PT, R3, R4, RZ, 0x1f ;  /* 0x00001fff04037589 */ /* 0x0002b600000e0000 */
[----:B------:R-:W-:-:S02]  /*0090*/  USHF.R.S32.HI UR4, URZ, 0x1f, UR6 ;  /* 0x0000001f3f047899 */ /* 0x000fc40008011406 */
[----:B------:R-:W-:Y:S02]  /*00a0*/  ISETP.NE.OR P0, PT, RZ, UR6, !P0 ;  /* 0x00000006ff007c0c */ /* 0x000fe4000c705670 */
[----:B------:R-:W-:-:S04]  /*00b0*/  ULEA.HI UR4, UR4, UR6, URZ, 0x2 ;  /* 0x0000000604047291 */ /* 0x000fc8000f8f103f */
[----:B------:R-:W-:-:S04]  /*00c0*/  ULOP3.LUT UR4, UR4, 0xfffffffc, URZ, 0xc0, !UPT ;  /* 0xfffffffc04047892 */ /* 0x000fc8000f8ec03f */
[----:B------:R-:W-:-:S03]  /*00d0*/  UIADD3 UR6, UR6, -UR4, URZ ;  /* 0x8000000406067290 */ /* 0x000fc6000fffe03f */
[----:B012---:R-:W-:Y:S09]  /*00e0*/  @P0 BRA `(.L_x_1) ;  /* 0x0000000000200947 */ /* 0x007ff20003800000 */
[----:B------:R-:W-:Y:S02]  /*00f0*/  ULDC.64 UR4, c[0x0][0x198] ;  /* 0x0000660000047ab9 */ /* 0x000fe40000000a00 */
[----:B------:R-:W-:Y:S02]  /*0100*/  UIADD3 UR8, UP0, UR4, 0xf0, URZ ;  /* 0x000000f004087890 */ /* 0x000fe4000ff1e03f */
[----:B------:R-:W-:Y:S02]  /*0110*/  UIADD3 UR4, UP1, UR4, 0x1f0, URZ ;  /* 0x000001f004047890 */ /* 0x000fe4000ff3e03f */
[----:B------:R-:W-:Y:S02]  /*0120*/  UIADD3.X UR9, URZ, UR5, URZ, UP0, !UPT ;  /* 0x000000053f097290 */ /* 0x000fe400087fe43f */
[----:B------:R-:W-:-:S07]  /*0130*/  UIADD3.X UR5, URZ, UR5, URZ, UP1, !UPT ;  /* 0x000000053f057290 */ /* 0x000fce0008ffe43f */
[----:B------:R0:W-:Y:S02]  /*0140*/  UTMACCTL.PF [UR8] ;  /* 0x00000000080079b9 */ /* 0x0001e40008040000 */
[----:B------:R0:W-:Y:S02]  /*0150*/  UTMACCTL.PF [UR4] ;  /* 0x00000000040079b9 */ /* 0x0001e40008040000 */
[----:B0-----:R-:W-:Y:S01]  /*0160*/  NOP ;  /* 0x0000000000007918 */ /* 0x001fe20000000000 */
.L_x_1:
[----:B------:R-:W-:Y:S05]  /*0170*/  BSYNC B0 ;  /* 0x0000000000007941 */ /* 0x000fea0003800000 */
.L_x_0:
[----:B------:R-:W0:Y:S01]  /*0180*/  SHFL.IDX PT, R5, R2, RZ, 0x1f ;  /* 0x00001fff02057589 */ /* 0x000e2200000e0000 */
[----:B------:R-:W-:Y:S01]  /*0190*/  R2UR UR19, R3 ;  /* 0x00000000031372ca */ /* 0x000fe200000e0000 */
[----:B------:R-:W-:-:S04]  /*01a0*/  UISETP.NE.AND UP0, UPT, UR6, 0x3, UPT ;  /* 0x000000030600788c */ /* 0x000fc8000bf05270 */
[----:B------:R-:W-:-:S08]  /*01b0*/  UISETP.EQ.OR UP0, UPT, UR6, URZ, !UP0 ;  /* 0x0000003f0600728c */ /* 0x000fd0000c702670 */
[----:B------:R-:W-:Y:S02]  /*01c0*/  UIADD3 UR14, UR19, -0x1, URZ ;  /* 0xffffffff130e7890 */ /* 0x000fe4000fffe03f */
[----:B------:R-:W-:Y:S02]  /*01d0*/  UISETP.EQ.AND UP0, UPT, UR19, URZ, UP0 ;  /* 0x0000003f1300728c */ /* 0x000fe40008702270 */
[----:B------:R-:W-:Y:S02]  /*01e0*/  UISETP.GE.U32.AND UP1, UPT, UR14, 0x2, UPT ;  /* 0x000000020e00788c */ /* 0x000fe4000bf26070 */
[----:B------:R-:W-:Y:S01]  /*01f0*/  USEL UR40, URZ, 0x1, !UP0 ;  /* 0x000000013f287887 */ /* 0x000fe2000c000000 */
[----:B0-----:R-:W-:-:S03]  /*0200*/  ISETP.NE.AND P0, PT, R5, RZ, PT ;  /* 0x000000ff0500720c */ /* 0x001fc60003f05270 */
[----:B------:R-:W-:-:S10]  /*0210*/  USEL UR40, UR40, 0x2, UP1 ;  /* 0x0000000228287887 */ /* 0x000fd40008800000 */
[----:B------:R-:W-:Y:S05]  /*0220*/  @P0 BRA `(.L_x_2) ;  /* 0x0000000000580947 */ /* 0x000fea0003800000 */
[----:B------:R-:W0:Y:S01]  /*0230*/  S2UR UR7, SR_CgaCtaId ;  /* 0x00000000000779c3 */ /* 0x000e220000008800 */
[----:B------:R-:W-:Y:S01]  /*0240*/  UMOV UR4, 0x400 ;  /* 0x0000040000047882 */ /* 0x000fe20000000000 */
[----:B------:R-:W-:Y:S01]  /*0250*/  UMOV UR5, 0x1 ;  /* 0x0000000100057882 */ /* 0x000fe20000000000 */
[----:B------:R-:W-:Y:S01]  /*0260*/  UMOV UR8, 0x7 ;  /* 0x0000000700087882 */ /* 0x000fe20000000000 */
[----:B------:R-:W-:Y:S01]  /*0270*/  ELECT P0, URZ, PT ;  /* 0x00000000003f782f */ /* 0x000fe20003800000 */
[----:B------:R-:W-:-:S04]  /*0280*/  UIADD3 UR8, -UR8, 0x100000, URZ ;  /* 0x0010000008087890 */ /* 0x000fc8000fffe13f */
[----:B------:R-:W-:Y:S02]  /*0290*/  USHF.L.U32 UR9, UR8, 0xb, URZ ;  /* 0x0000000b08097899 */ /* 0x000fe4000800063f */
[----:B------:R-:W-:Y:S02]  /*02a0*/  USHF.L.U32 UR8, UR8, 0x1, URZ ;  /* 0x0000000108087899 */ /* 0x000fe4000800063f */
[----:B0-----:R-:W-:Y:S02]  /*02b0*/  ULEA UR7, UR7, UR4, 0x18 ;  /* 0x0000000407077291 */ /* 0x001fe4000f8ec03f */
[----:B------:R-:W-:-:S04]  /*02c0*/  UIADD3 UR4, -UR5, 0x100000, URZ ;  /* 0x0010000005047890 */ /* 0x000fc8000fffe13f */
[----:B------:R-:W-:Y:S02]  /*02d0*/  USHF.L.U32 UR5, UR4, 0xb, URZ ;  /* 0x0000000b04057899 */ /* 0x000fe4000800063f */
[----:B------:R-:W-:Y:S01]  /*02e0*/  USHF.L.U32 UR4, UR4, 0x1, URZ ;  /* 0x0000000104047899 */ /* 0x000fe2000800063f */
[----:B------:R-:W0:Y:S11]  /*02f0*/  FENCE.VIEW.ASYNC.S ;  /* 0x00000000000073c6 */ /* 0x000e360000000000 */
[----:B0-----:R0:W1:Y:S01]  /*0300*/  SYNCS.EXCH.64 URZ, [UR7], UR4 ;  /* 0x00000004073f75b2 */ /* 0x0010620008000100 */
[----:B------:R0:W2:Y:S01]  /*0310*/  SYNCS.EXCH.64 URZ, [UR7+0x20], UR8 ;  /* 0x00002008073f75b2 */ /* 0x0000a20008000100 */
[----:B------:R0:W3:Y:S01]  /*0320*/  SYNCS.EXCH.64 URZ, [UR7+0x8], UR4 ;  /* 0x00000804073f75b2 */ /* 0x0000e20008000100 */
[----:B------:R0:W4:Y:S01]  /*0330*/  SYNCS.EXCH.64 URZ, [UR7+0x28], UR8 ;  /* 0x00002808073f75b2 */ /* 0x0001220008000100 */
[----:B------:R0:W0:Y:S01]  /*0340*/  SYNCS.EXCH.64 URZ, [UR7+0x10], UR4 ;  /* 0x00001004073f75b2 */ /* 0x0000220008000100 */
[----:B------:R0:W0:Y:S01]  /*0350*/  SYNCS.EXCH.64 URZ, [UR7+0x30], UR8 ;  /* 0x00003008073f75b2 */ /* 0x0000220008000100 */
[----:B------:R0:W0:Y:S01]  /*0360*/  SYNCS.EXCH.64 URZ, [UR7+0x18], UR4 ;  /* 0x00001804073f75b2 */ /* 0x0000220008000100 */
[----:B------:R0:W0:Y:S01]  /*0370*/  SYNCS.EXCH.64 URZ, [UR7+0x38], UR8 ;  /* 0x00003808073f75b2 */ /* 0x0000220008000100 */
[----:B------:R-:W-:Y:S01]  /*0380*/  NOP ;  /* 0x0000000000007918 */ /* 0x000fe20000000000 */
.L_x_2:
[----:B------:R-:W5:Y:S01]  /*0390*/  S2UR UR15, SR_CTAID.X ;  /* 0x00000000000f79c3 */ /* 0x000f620000002500 */
[----:B------:R-:W-:Y:S01]  /*03a0*/  SHF.R.S32.HI R3, RZ, 0x1f, R0 ;  /* 0x0000001fff037819 */ /* 0x000fe20000011400 */
[----:B------:R-:W1:Y:S01]  /*03b0*/  SHFL.IDX PT, R12, R2, RZ, 0x1f ;  /* 0x00001fff020c7589 */ /* 0x000e6200000e0000 */
[----:B0-----:R-:W-:Y:S01]  /*03c0*/  ULDC UR4, c[0x0][0x150] ;  /* 0x0000540000047ab9 */ /* 0x001fe20000000800 */
[----:B------:R-:W-:Y:S02]  /*03d0*/  ELECT P0, URZ, PT ;  /* 0x00000000003f782f */ /* 0x000fe40003800000 */
[----:B------:R-:W-:Y:S01]  /*03e0*/  LEA.HI R3, R3, R0, RZ, 0x7 ;  /* 0x0000000003037211 */ /* 0x000fe200078f38ff */
[----:B------:R0:W2:Y:S01]  /*03f0*/  SHFL.IDX PT, R9, R2, RZ, 0x1f ;  /* 0x00001fff02097589 */ /* 0x0000a200000e0000 */
[----:B------:R-:W-:Y:S01]  /*0400*/  ELECT P1, URZ, PT ;  /* 0x00000000003f782f */ /* 0x000fe20003820000 */
[----:B------:R-:W0:Y:S01]  /*0410*/  S2UR UR8, SR_CTAID.Y ;  /* 0x00000000000879c3 */ /* 0x000e220000002600 */
[----:B------:R-:W-:Y:S01]  /*0420*/  LOP3.LUT R3, R3, 0xffffff80, RZ, 0xc0, !PT ;  /* 0xffffff8003037812 */ /* 0x000fe200078ec0ff */
[----:B------:R-:W-:Y:S01]  /*0430*/  ULDC UR5, c[0x0][0x154] ;  /* 0x0000550000057ab9 */ /* 0x000fe20000000800 */
[----:B------:R-:W-:Y:S01]  /*0440*/  ULDC UR7, c[0x0][0x144] ;  /* 0x0000510000077ab9 */ /* 0x000fe20000000800 */
[----:B------:R-:W-:Y:S01]  /*0450*/  UMOV UR18, 0x80 ;  /* 0x0000008000127882 */ /* 0x000fe20000000000 */
[----:B------:R-:W-:Y:S01]  /*0460*/  NOP ;  /* 0x0000000000007918 */ /* 0x000fe20000000000 */
[----:B------:R-:W-:Y:S01]  /*0470*/  IMAD.IADD R3, R0, 0x1, -R3 ;  /* 0x0000000100037824 */ /* 0x000fe200078e0a03 */
[----:B------:R-:W-:Y:S01]  /*0480*/  NOP ;  /* 0x0000000000007918 */ /* 0x000fe20000000000 */
[----:B------:R-:W-:Y:S01]  /*0490*/  ULDC UR17, c[0x0][0x148] ;  /* 0x0000520000117ab9 */ /* 0x000fe20000000800 */
[----:B------:R-:W-:Y:S01]  /*04a0*/  IMAD.MOV.U32 R23, RZ, RZ, 0x1 ;  /* 0x00000001ff177424 */ /* 0x000fe200078e00ff */
[----:B------:R0:W0:Y:S01]  /*04b0*/  SHFL.IDX PT, R97, R4, RZ, 0x1f ;  /* 0x00001fff04617589 */ /* 0x00002200000e0000 */
[----:B------:R-:W-:-:S02]  /*04c0*/  SHF.R.S32.HI R6, RZ, 0x1f, R3 ;  /* 0x0000001fff067819 */ /* 0x000fc40000011403 */
[----:B------:R-:W-:Y:S02]  /*04d0*/  ISETP.NE.AND P2, PT, RZ, UR19, PT ;  /* 0x00000013ff007c0c */ /* 0x000fe4000bf45270 */
[----:B------:R-:W-:Y:S02]  /*04e0*/  LEA.HI R7, R6, R3, RZ, 0x3 ;  /* 0x0000000306077211 */ /* 0x000fe400078f18ff */
[----:B-----5:R-:W-:Y:S02]  /*04f0*/  I2FP.F32.U32 R10, UR15 ;  /* 0x0000000f000a7c45 */ /* 0x020fe40008201000 */
[--C-:B------:R-:W-:Y:S02]  /*0500*/  SHF.R.S32.HI R8, RZ, 0x3, R7.reuse ;  /* 0x00000003ff087819 */ /* 0x100fe40000011407 */
[----:B------:R-:W-:Y:S01]  /*0510*/  SHF.R.S32.HI R7, RZ, 0x1f, R7 ;  /* 0x0000001fff077819 */ /* 0x000fe20000011407 */
[----:B------:R-:W-:Y:S01]  /*0520*/  FMUL R11, R10, UR4 ;  /* 0x000000040a0b7c20 */ /* 0x000fe20008400000 */
[----:B------:R-:W-:-:S02]  /*0530*/  SHF.R.S32.HI R10, RZ, 0x1f, R5 ;  /* 0x0000001fff0a7819 */ /* 0x000fc40000011405 */
[----:B------:R-:W-:Y:S02]  /*0540*/  LEA.HI R7, R7, R8, RZ, 0x2 ;  /* 0x0000000807077211 */ /* 0x000fe400078f10ff */
[----:B------:R-:W-:Y:S01]  /*0550*/  LEA.HI R10, R10, R5, RZ, 0x2 ;  /* 0x000000050a0a7211 */ /* 0x000fe200078f10ff */
[----:B------:R-:W5:Y:S01]  /*0560*/  F2I.U32.TRUNC.NTZ R11, R11 ;  /* 0x0000000b000b7305 */ /* 0x000f62000020f000 */
[----:B------:R-:W-:Y:S02]  /*0570*/  LOP3.LUT R7, R7, 0xfffffffc, RZ, 0xc0, !PT ;  /* 0xfffffffc07077812 */ /* 0x000fe400078ec0ff */
[----:B------:R-:W-:Y:S02]  /*0580*/  LOP3.LUT R10, R10, 0x3ffffffc, RZ, 0xc0, !PT ;  /* 0x3ffffffc0a0a7812 */ /* 0x000fe400078ec0ff */
[----:B-1----:R-:W-:Y:S01]  /*0590*/  ISETP.NE.OR P0, PT, R12, RZ, !P0 ;  /* 0x000000ff0c00720c */ /* 0x002fe20004705670 */
[----:B------:R-:W-:Y:S01]  /*05a0*/  IMAD.IADD R7, R8, 0x1, -R7 ;  /* 0x0000000108077824 */ /* 0x000fe200078e0a07 */
[----:B0-----:R-:W-:Y:S01]  /*05b0*/  I2FP.F32.U32 R2, UR8 ;  /* 0x0000000800027c45 */ /* 0x001fe20008201000 */
[----:B------:R-:W-:Y:S01]  /*05c0*/  IMAD.IADD R10, R5, 0x1, -R10 ;  /* 0x00000001050a7824 */ /* 0x000fe200078e0a0a */
[----:B--2---:R-:W-:-:S03]  /*05d0*/  ISETP.NE.OR P1, PT, R9, RZ, !P1 ;  /* 0x000000ff0900720c */ /* 0x004fc60004f25670 */
[----:B------:R-:W-:Y:S02]  /*05e0*/  IMAD R7, R10, 0x4, R7 ;  /* 0x000000040a077824 */ /* 0x000fe400078e0207 */
[----:B------:R-:W-:Y:S01]  /*05f0*/  FMUL R5, R2, UR5 ;  /* 0x0000000502057c20 */ /* 0x000fe20008400000 */
[----:B-----5:R-:W-:Y:S01]  /*0600*/  R2UR UR4, R11 ;  /* 0x000000000b0472ca */ /* 0x020fe200000e0000 */
[C---:B------:R-:W-:Y:S01]  /*0610*/  IMAD.SHL.U32 R22, R7.reuse, 0x4, RZ ;  /* 0x0000000407167824 */ /* 0x040fe200078e00ff */
[----:B------:R-:W-:Y:S01]  /*0620*/  SHF.R.S32.HI R2, RZ, 0x1f, R7 ;  /* 0x0000001fff027819 */ /* 0x000fe20000011407 */
[----:B------:R-:W-:Y:S02]  /*0630*/  VOTEU.ALL UP0, P0 ;  /* 0x00000000003f7886 */ /* 0x000fe40000000000 */
[----:B------:R-:W0:Y:S01]  /*0640*/  F2I.U32.TRUNC.NTZ R5, R5 ;  /* 0x0000000500057305 */ /* 0x000e22000020f000 */
[----:B------:R-:W-:Y:S01]  /*0650*/  LEA.HI R2, R2, R7, RZ, 0x2 ;  /* 0x0000000702027211 */ /* 0x000fe200078f10ff */
[----:B------:R-:W-:Y:S01]  /*0660*/  VOTEU.ALL UP1, P1 ;  /* 0x00000000003f7886 */ /* 0x000fe20000820000 */
[----:B------:R-:W1:Y:S01]  /*0670*/  @!UP0 S2UR UR11, SR_CgaCtaId ;  /* 0x00000000000b89c3 */ /* 0x000e620000008800 */
[----:B------:R-:W-:Y:S01]  /*0680*/  @!UP0 UMOV UR10, 0x400 ;  /* 0x00000400000a8882 */ /* 0x000fe20000000000 */
[----:B------:R-:W-:Y:S01]  /*0690*/  LOP3.LUT R2, R2, 0xfffffffc, RZ, 0xc0, !PT ;  /* 0xfffffffc02027812 */ /* 0x000fe200078ec0ff */
[----:B------:R-:W-:Y:S01]  /*06a0*/  VOTEU.ALL UP2, P1 ;  /* 0x00000000003f7886 */ /* 0x000fe20000840000 */
[----:B------:R-:W-:Y:S01]  /*06b0*/  LOP3.LUT R22, R7, 0xc, R22, 0x78, !PT ;  /* 0x0000000c07167812 */ /* 0x000fe200078e7816 */
[----:B------:R-:W-:-:S02]  /*06c0*/  UIADD3 UR4, -UR4, URZ, URZ ;  /* 0x0000003f04047290 */ /* 0x000fc4000fffe13f */
[----:B------:R-:W-:Y:S01]  /*06d0*/  IMAD.IADD R2, R7, 0x1, -R2 ;  /* 0x0000000107027824 */ /* 0x000fe200078e0a02 */
[----:B------:R-:W2:Y:S01]  /*06e0*/  @!UP1 S2UR UR16, SR_CgaCtaId ;  /* 0x00000000001099c3 */ /* 0x000ea20000008800 */
[----:B------:R-:W-:Y:S01]  /*06f0*/  UIMAD UR7, UR7, UR4, UR15 ;  /* 0x00000004070772a4 */ /* 0x000fe2000f8e020f */
[----:B0-----:R-:W-:Y:S02]  /*0700*/  R2UR UR9, R5 ;  /* 0x00000000050972ca */ /* 0x001fe400000e0000 */
[----:B------:R-:W-:Y:S01]  /*0710*/  UMOV UR4, 0x20 ;  /* 0x0000002000047882 */ /* 0x000fe20000000000 */
[----:B------:R-:W-:Y:S01]  /*0720*/  @!UP1 UMOV UR13, 0x400 ;  /* 0x00000400000d9882 */ /* 0x000fe20000000000 */
[----:B------:R-:W-:-:S04]  /*0730*/  @!UP0 UIADD3 UR4, -UR4, 0x100000, URZ ;  /* 0x0010000004048890 */ /* 0x000fc8000fffe13f */
[----:B------:R-:W-:Y:S02]  /*0740*/  @!UP0 USHF.L.U32 UR5, UR4, 0xb, URZ ;  /* 0x0000000b04058899 */ /* 0x000fe4000800063f */
[----:B------:R-:W-:Y:S01]  /*0750*/  @!UP0 USHF.L.U32 UR4, UR4, 0x1, URZ ;  /* 0x0000000104048899 */ /* 0x000fe2000800063f */
[----:B------:R-:W-:Y:S01]  /*0760*/  ISETP.NE.AND P3, PT, R2, UR7, PT ;  /* 0x0000000702007c0c */ /* 0x000fe2000bf65270 */
[----:B------:R-:W-:Y:S01]  /*0770*/  VOTEU.ALL UP3, P1 ;  /* 0x00000000003f7886 */ /* 0x000fe20000860000 */
[----:B------:R-:W0:Y:S01]  /*0780*/  LDC R2, c[0x0][0x140] ;  /* 0x00005000ff027b82 */ /* 0x000e220000000800 */
[----:B------:R-:W-:Y:S01]  /*0790*/  VOTEU.ALL UP4, P1 ;  /* 0x00000000003f7886 */ /* 0x000fe20000880000 */
[----:B------:R-:W-:Y:S01]  /*07a0*/  VOTEU.ALL UP5, P1 ;  /* 0x00000000003f7886 */ /* 0x000fe200008a0000 */
[----:B-1----:R-:W-:Y:S02]  /*07b0*/  @!UP0 ULEA UR12, UR11, UR10, 0x18 ;  /* 0x0000000a0b0c8291 */ /* 0x002fe4000f8ec03f */
[----:B------:R-:W-:-:S04]  /*07c0*/  @!UP1 UIADD3 UR10, -UR18, 0x100000, URZ ;  /* 0x00100000120a9890 */ /* 0x000fc8000fffe13f */
[----:B------:R-:W-:Y:S02]  /*07d0*/  @!UP1 USHF.L.U32 UR11, UR10, 0xb, URZ ;  /* 0x0000000b0a0b9899 */ /* 0x000fe4000800063f */
[----:B------:R-:W-:Y:S01]  /*07e0*/  @!UP1 USHF.L.U32 UR10, UR10, 0x1, URZ ;  /* 0x000000010a0a9899 */ /* 0x000fe2000800063f */
[----:B------:R-:W-:Y:S01]  /*07f0*/  VOTEU.ALL UP0, P0 ;  /* 0x00000000003f7886 */ /* 0x000fe20000000000 */
[----:B------:R-:W-:Y:S01]  /*0800*/  @P3 SHF.R.S32.HI R5, RZ, 0x1f, R22 ;  /* 0x0000001fff053819 */ /* 0x000fe20000011416 */
[----:B------:R-:W-:Y:S02]  /*0810*/  UIADD3 UR9, -UR9, URZ, URZ ;  /* 0x0000003f09097290 */ /* 0x000fe4000fffe13f */
[----:B--2---:R-:W-:Y:S01]  /*0820*/  @!UP1 ULEA UR13, UR16, UR13, 0x18 ;  /* 0x0000000d100d9291 */ /* 0x004fe2000f8ec03f */
[----:B------:R-:W-:Y:S01]  /*0830*/  @P3 LEA.HI R5, R5, R22, RZ, 0x2 ;  /* 0x0000001605053211 */ /* 0x000fe200078f10ff */
[----:B------:R-:W-:Y:S01]  /*0840*/  VOTEU.ALL UP1, P0 ;  /* 0x00000000003f7886 */ /* 0x000fe20000020000 */
[----:B------:R-:W-:Y:S01]  /*0850*/  LOP3.LUT P0, RZ, R3, 0x7, RZ, 0xc0, !PT ;  /* 0x0000000703ff7812 */ /* 0x000fe2000780c0ff */
[----:B------:R-:W1:Y:S02]  /*0860*/  FENCE.VIEW.ASYNC.S ;  /* 0x00000000000073c6 */ /* 0x000e640000000000 */
[----:B-1----:R-:W1:Y:S01]  /*0870*/  @!UP0 SYNCS.EXCH.64 URZ, [UR12+0x70], UR4 ;  /* 0x000070040c3f85b2 */ /* 0x002e620008000100 */
[----:B------:R-:W-:-:S02]  /*0880*/  @P3 SHF.R.S32.HI R5, RZ, 0x2, R5 ;  /* 0x00000002ff053819 */ /* 0x000fc40000011405 */
[----:B------:R-:W-:Y:S02]  /*0890*/  ISETP.LT.U32.AND P0, PT, R22, 0x10, !P0 ;  /* 0x000000101600780c */ /* 0x000fe40004701070 */
[----:B0-----:R-:W-:Y:S02]  /*08a0*/  ISETP.EQ.U32.AND P1, PT, R2, 0x1, PT ;  /* 0x000000010200780c */ /* 0x001fe40003f22070 */
[----:B------:R-:W-:Y:S01]  /*08b0*/  SEL R2, RZ, 0x1, !P0 ;  /* 0x00000001ff027807 */ /* 0x000fe20004000000 */
[----:B------:R0:W2:Y:S01]  /*08c0*/  @!UP1 SYNCS.EXCH.64 URZ, [UR12+0x78], UR4 ;  /* 0x000078040c3f95b2 */ /* 0x0000a20008000100 */
[----:B------:R-:W-:Y:S01]  /*08d0*/  NOP ;  /* 0x0000000000007918 */ /* 0x000fe20000000000 */
[----:B0-----:R-:W-:Y:S01]  /*08e0*/  UIMAD UR4, UR17, UR9, UR8 ;  /* 0x00000009110472a4 */ /* 0x001fe2000f8e0208 */
[----:B------:R0:W0:Y:S05]  /*08f0*/  @!UP2 SYNCS.EXCH.64 URZ, [UR13+0x50], UR10 ;  /* 0x0000500a0d3fa5b2 */ /* 0x00002a0008000100 */
[----:B------:R-:W-:-:S04]  /*0900*/  @P3 ISETP.NE.AND P4, PT, R5, UR4, PT ;  /* 0x0000000405003c0c */ /* 0x000fc8000bf85270 */
[----:B------:R-:W-:-:S04]  /*0910*/  @P3 SEL R23, RZ, 0x1, P4 ;  /* 0x00000001ff173807 */ /* 0x000fc80002000000 */
[----:B------:R-:W-:Y:S01]  /*0920*/  LOP3.LUT R23, R23, R2, RZ, 0xc0, !PT ;  /* 0x0000000217177212 */ /* 0x000fe200078ec0ff */
[----:B------:R0:W0:Y:S01]  /*0930*/  @!UP3 SYNCS.EXCH.64 URZ, [UR13+0x58], UR10 ;  /* 0x0000580a0d3fb5b2 */ /* 0x0000220008000100 */
[----:B------:R0:W0:Y:S01]  /*0940*/  @!UP4 SYNCS.EXCH.64 URZ, [UR13+0x60], UR10 ;  /* 0x0000600a0d3fc5b2 */ /* 0x0000220008000100 */
[----:B------:R0:W0:Y:S01]  /*0950*/  @!UP5 SYNCS.EXCH.64 URZ, [UR13+0x68], UR10 ;  /* 0x0000680a0d3fd5b2 */ /* 0x0000220008000100 */
[----:B------:R-:W-:Y:S01]  /*0960*/  NOP ;  /* 0x0000000000007918 */ /* 0x000fe20000000000 */
[----:B-1----:R-:W-:Y:S05]  /*0970*/  @!P1 BRA `(.L_x_3) ;  /* 0x0000000000089947 */ /* 0x002fea0003800000 */
[----:B0-234-:R-:W-:Y:S01]  /*0980*/  UCGABAR_ARV ;  /* 0x00000000000079c7 */ /* 0x01dfe20008000000 */
[----:B------:R-:W-:Y:S05]  /*0990*/  BRA `(.L_x_4) ;  /* 0x0000000000047947 */ /* 0x000fea0003800000 */
.L_x_3:
[----:B0-234-:R-:W-:Y:S01]  /*09a0*/  NOP ;  /* 0x0000000000007918 */ /* 0x01dfe20000000000 */
.L_x_4:
[----:B------:R-:W-:Y:S01]  /*09b0*/  ULDC.64 UR4, c[0x0][0x598] ;  /* 0x0001660000047ab9 */ /* 0x000fe20000000a00 */
[----:B------:R-:W-:Y:S01]  /*09c0*/  ULDC.64 UR54, c[0x0][0x208] ;  /* 0x0000820000367ab9 */ /* 0x000fe20000000a00 */
[----:B------:R-:W-:-:S04]  /*09d0*/  ISETP.NE.U32.AND P0, PT, RZ, UR4, PT ;  /* 0x00000004ff007c0c */ /* 0x000fc8000bf05070 */
[----:B------:R-:W-:-:S13]  /*09e0*/  ISETP.NE.AND.EX P0, PT, RZ, UR5, PT, P0 ;  /* 0x00000005ff007c0c */ /* 0x000fda000bf05300 */
[----:B------:R-:W-:Y:S05]  /*09f0*/  @!P0 BRA `(.L_x_5) ;  /* 0x00000000001c8947 */ /* 0x000fea0003800000 */
[----:B------:R-:W0:Y:S02]  /*0a00*/  LDC.64 R4, c[0x0][0x598] ;  /* 0x00016600ff047b82 */ /* 0x000e240000000a00 */
[----:B0-----:R-:W2:Y:S02]  /*0a10*/  LDG.E.64 R4, desc[UR54][R4.64] ;  /* 0x0000003604047981 */ /* 0x001ea4000c1e1b00 */
[----:B--2---:R-:W-:-:S04]  /*0a20*/  ISETP.NE.U32.AND P0, PT, R4, RZ, PT ;  /* 0x000000ff0400720c */ /* 0x004fc80003f05070 */
[----:B------:R-:W-:-:S13]  /*0a30*/  ISETP.NE.AND.EX P0, PT, R5, RZ, PT, P0 ;  /* 0x000000ff0500720c */ /* 0x000fda0003f05300 */
[----:B------:R-:W-:Y:S05]  /*0a40*/  @!P0 BRA `(.L_x_5) ;  /* 0x0000000000088947 */ /* 0x000fea0003800000 */
[----:B------:R0:W5:Y:S01]  /*0a50*/  LD.E R88, desc[UR54][R4.64] ;  /* 0x0000003604587980 */ /* 0x000162000c101900 */
[----:B------:R-:W-:Y:S05]  /*0a60*/  BRA `(.L_x_6) ;  /* 0x0000000000247947 */ /* 0x000fea0003800000 */
.L_x_5:
[----:B------:R-:W-:Y:S02]  /*0a70*/  ULDC.64 UR4, c[0x0][0x588] ;  /* 0x0001620000047ab9 */ /* 0x000fe40000000a00 */
[----:B------:R-:W-:-:S04]  /*0a80*/  ISETP.NE.U32.AND P0, PT, RZ, UR4, PT ;  /* 0x00000004ff007c0c */ /* 0x000fc8000bf05070 */
[----:B------:R-:W-:-:S13]  /*0a90*/  ISETP.NE.AND.EX P0, PT, RZ, UR5, PT, P0 ;  /* 0x00000005ff007c0c */ /* 0x000fda000bf05300 */
[----:B------:R-:W-:Y:S05]  /*0aa0*/  @!P0 BRA `(.L_x_7) ;  /* 0x00000000000c8947 */ /* 0x000fea0003800000 */
[----:B------:R-:W0:Y:S02]  /*0ab0*/  LDC.64 R88, c[0x0][0x588] ;  /* 0x00016200ff587b82 */ /* 0x000e240000000a00 */
[----:B0-----:R1:W5:Y:S01]  /*0ac0*/  LDG.E R88, desc[UR54][R88.64] ;  /* 0x0000003658587981 */ /* 0x001362000c1e1900 */
[----:B------:R-:W-:Y:S05]  /*0ad0*/  BRA `(.L_x_6) ;  /* 0x0000000000087947 */ /* 0x000fea0003800000 */
.L_x_7:
[----:B------:R-:W-:Y:S02]  /*0ae0*/  ULDC UR4, c[0x0][0x580] ;  /* 0x0001600000047ab9 */ /* 0x000fe40000000800 */
[----:B------:R-:W-:-:S07]  /*0af0*/  IMAD.U32 R88, RZ, RZ, UR4 ;  /* 0x00000004ff587e24 */ /* 0x000fce000f8e00ff */
.L_x_6:
[----:B------:R-:W-:Y:S02]  /*0b00*/  ULDC.64 UR4, c[0x0][0x5a0] ;  /* 0x0001680000047ab9 */ /* 0x000fe40000000a00 */
[----:B------:R-:W-:-:S04]  /*0b10*/  ISETP.NE.U32.AND P0, PT, RZ, UR4, PT ;  /* 0x00000004ff007c0c */ /* 0x000fc8000bf05070 */
[----:B------:R-:W-:-:S13]  /*0b20*/  ISETP.NE.AND.EX P0, PT, RZ, UR5, PT, P0 ;  /* 0x00000005ff007c0c */ /* 0x000fda000bf05300 */
[----:B------:R-:W-:Y:S05]  /*0b30*/  @!P0 BRA `(.L_x_8) ;  /* 0x00000000001c8947 */ /* 0x000fea0003800000 */
[----:B0-----:R-:W0:Y:S02]  /*0b40*/  LDC.64 R4, c[0x0][0x5a0] ;  /* 0x00016800ff047b82 */ /* 0x001e240000000a00 */
[----:B0-----:R-:W2:Y:S02]  /*0b50*/  LDG.E.64 R4, desc[UR54][R4.64] ;  /* 0x0000003604047981 */ /* 0x001ea4000c1e1b00 */
[----:B--2---:R-:W-:-:S04]  /*0b60*/  ISETP.NE.U32.AND P0, PT, R4, RZ, PT ;  /* 0x000000ff0400720c */ /* 0x004fc80003f05070 */
[----:B------:R-:W-:-:S13]  /*0b70*/  ISETP.NE.AND.EX P0, PT, R5, RZ, PT, P0 ;  /* 0x000000ff0500720c */ /* 0x000fda0003f05300 */
[----:B------:R-:W-:Y:S05]  /*0b80*/  @!P0 BRA `(.L_x_8) ;  /* 0x0000000000088947 */ /* 0x000fea0003800000 */
[----:B-1----:R0:W5:Y:S01]  /*0b90*/  LD.E R89, desc[UR54][R4.64] ;  /* 0x0000003604597980 */ /* 0x002162000c101900 */
[----:B------:R-:W-:Y:S05]  /*0ba0*/  BRA `(.L_x_9) ;  /* 0x0000000000247947 */ /* 0x000fea0003800000 */
.L_x_8:
[----:B------:R-:W-:Y:S02]  /*0bb0*/  ULDC.64 UR4, c[0x0][0x590] ;  /* 0x0001640000047ab9 */ /* 0x000fe40000000a00 */
[----:B------:R-:W-:-:S04]  /*0bc0*/  ISETP.NE.U32.AND P0, PT, RZ, UR4, PT ;  /* 0x00000004ff007c0c */ /* 0x000fc8000bf05070 */
[----:B------:R-:W-:-:S13]  /*0bd0*/  ISETP.NE.AND.EX P0, PT, RZ, UR5, PT, P0 ;  /* 0x00000005ff007c0c */ /* 0x000fda000bf05300 */
[----:B------:R-:W-:Y:S05]  /*0be0*/  @!P0 BRA `(.L_x_10) ;  /* 0x00000000000c8947 */ /* 0x000fea0003800000 */
[----:B0-----:R-:W1:Y:S02]  /*0bf0*/  LDC.64 R4, c[0x0][0x590] ;  /* 0x00016400ff047b82 */ /* 0x001e640000000a00 */
[----:B-1----:R1:W5:Y:S01]  /*0c00*/  LDG.E R89, desc[UR54][R4.64] ;  /* 0x0000003604597981 */ /* 0x002362000c1e1900 */
[----:B------:R-:W-:Y:S05]  /*0c10*/  BRA `(.L_x_9) ;  /* 0x0000000000087947 */ /* 0x000fea0003800000 */
.L_x_10:
[----:B------:R-:W-:Y:S02]  /*0c20*/  ULDC UR4, c[0x0][0x584] ;  /* 0x0001610000047ab9 */ /* 0x000fe40000000800 */
[----:B-1----:R-:W-:-:S07]  /*0c30*/  IMAD.U32 R89, RZ, RZ, UR4 ;  /* 0x00000004ff597e24 */ /* 0x002fce000f8e00ff */
.L_x_9:
[----:B------:R-:W-:Y:S01]  /*0c40*/  ULDC UR4, c[0x0][0x65c] ;  /* 0x0001970000047ab9 */ /* 0x000fe20000000800 */
[----:B01----:R-:W0:Y:S01]  /*0c50*/  LDC.64 R4, c[0x0][0x650] ;  /* 0x00019400ff047b82 */ /* 0x003e220000000a00 */
[----:B------:R-:W-:Y:S01]  /*0c60*/  UISETP.NE.AND UP2, UPT, UR4, 0x1, UPT ;  /* 0x000000010400788c */ /* 0x000fe2000bf45270 */
[----:B------:R-:W-:Y:S01]  /*0c70*/  IMAD.MOV.U32 R18, RZ, RZ, -0x1 ;  /* 0xffffffffff127424 */ /* 0x000fe200078e00ff */
[----:B------:R-:W-:Y:S01]  /*0c80*/  UISETP.NE.AND UP0, UPT, UR19, 0x2, UPT ;  /* 0x000000021300788c */ /* 0x000fe2000bf05270 */
[----:B------:R-:W-:Y:S01]  /*0c90*/  IMAD.MOV.U32 R19, RZ, RZ, -0x1 ;  /* 0xffffffffff137424 */ /* 0x000fe200078e00ff */
[----:B------:R-:W-:-:S07]  /*0ca0*/  UP2UR UR38, UPR, URZ, 0x4 ;  /* 0x000000043f267883 */ /* 0x000fce0008000000 */
[----:B------:R-:W-:Y:S01]  /*0cb0*/  @UP2 ULDC UR12, c[0x0][0x10] ;  /* 0x00000400000c2ab9 */ /* 0x000fe20000000800 */
[----:B------:R-:W-:Y:S01]  /*0cc0*/  @UP2 UMOV UR4, UR8 ;  /* 0x0000000800042c82 */ /* 0x000fe20008000000 */
[----:B------:R-:W-:Y:S01]  /*0cd0*/  @UP2 UMOV UR5, URZ ;  /* 0x0000003f00052c82 */ /* 0x000fe20008000000 */
[----:B------:R-:W-:Y:S01]  /*0ce0*/  @!UP2 ULDC UR16, c[0x0][0xc] ;  /* 0x000003000010aab9 */ /* 0x000fe20000000800 */
[----:B------:R-:W-:Y:S01]  /*0cf0*/  @UP2 UIMAD.WIDE.U32 UR12, UR15, UR12, UR4 ;  /* 0x0000000c0f0c22a5 */ /* 0x000fe2000f8e0004 */
[----:B------:R-:W-:Y:S02]  /*0d00*/  ULDC UR10, c[0x0][0xc] ;  /* 0x00000300000a7ab9 */ /* 0x000fe40000000800 */
[----:B------:R-:W-:Y:S01]  /*0d10*/  @UP2 UMOV UR4, URZ ;  /* 0x0000003f00042c82 */ /* 0x000fe20008000000 */
[----:B------:R-:W-:Y:S01]  /*0d20*/  UMOV UR5, URZ ;  /* 0x0000003f00057c82 */ /* 0x000fe20008000000 */
[----:B------:R-:W-:Y:S01]  /*0d30*/  @UP2 UIADD3 UR18, UR13, UR4, URZ ;  /* 0x000000040d122290 */ /* 0x000fe2000fffe03f */
[----:B------:R-:W-:-:S02]  /*0d40*/  ULDC UR11, c[0x0][0x10] ;  /* 0x00000400000b7ab9 */ /* 0x000fc40000000800 */
[----:B------:R-:W-:Y:S01]  /*0d50*/  UMOV UR4, UR15 ;  /* 0x0000000f00047c82 */ /* 0x000fe20008000000 */
[----:B------:R-:W-:Y:S02]  /*0d60*/  UIMAD.WIDE.U32 UR10, UR10, UR11, URZ ;  /* 0x0000000b0a0a72a5 */ /* 0x000fe4000f8e003f */
[----:B------:R-:W-:Y:S01]  /*0d70*/  @!UP2 UIMAD.WIDE.U32 UR4, UR8, UR16, UR4 ;  /* 0x000000100804a2a5 */ /* 0x000fe2000f8e0004 */
[----:B------:R-:W-:Y:S02]  /*0d80*/  ULDC UR13, c[0x0][0x14] ;  /* 0x00000500000d7ab9 */ /* 0x000fe40000000800 */
[----:B------:R-:W-:Y:S02]  /*0d90*/  UIMAD.WIDE.U32 UR52, UR10, UR13, URZ ;  /* 0x0000000d0a3472a5 */ /* 0x000fe4000f8e003f */
[----:B------:R-:W-:Y:S02]  /*0da0*/  UIMAD UR39, UR11, UR13, URZ ;  /* 0x0000000d0b2772a4 */ /* 0x000fe4000f8e023f */
[----:B------:R-:W-:Y:S01]  /*0db0*/  @!UP2 UMOV UR12, UR4 ;  /* 0x00000004000cac82 */ /* 0x000fe20008000000 */
[----:B------:R-:W-:Y:S01]  /*0dc0*/  @!UP2 UMOV UR18, UR5 ;  /* 0x000000050012ac82 */ /* 0x000fe20008000000 */
[----:B------:R-:W-:-:S02]  /*0dd0*/  UIADD3 UR39, UR53, UR39, URZ ;  /* 0x0000002735277290 */ /* 0x000fc4000fffe03f */
[----:B------:R-:W-:-:S04]  /*0de0*/  UIADD3 UR4, UP1, UR12, UR52, URZ ;  /* 0x000000340c047290 */ /* 0x000fc8000ff3e03f */
[----:B------:R-:W-:Y:S02]  /*0df0*/  UIADD3.X UR5, UR18, UR39, URZ, UP1, !UPT ;  /* 0x0000002712057290 */ /* 0x000fe40008ffe43f */
[----:B------:R-:W-:Y:S02]  /*0e00*/  USEL UR4, UR4, UR12, !UP0 ;  /* 0x0000000c04047287 */ /* 0x000fe4000c000000 */
[----:B------:R-:W-:-:S04]  /*0e10*/  USEL UR5, UR5, UR18, !UP0 ;  /* 0x0000001205057287 */ /* 0x000fc8000c000000 */
[----:B0-----:R-:W-:Y:S01]  /*0e20*/  ISETP.LE.U32.AND P0, PT, R4, UR4, PT ;  /* 0x0000000404007c0c */ /* 0x001fe2000bf03070 */
[----:B------:R-:W-:Y:S01]  /*0e30*/  IMAD.U32 R16, RZ, RZ, UR4 ;  /* 0x00000004ff107e24 */ /* 0x000fe2000f8e00ff */
[----:B------:R-:W-:Y:S01]  /*0e40*/  PRMT R4, RZ, 0x7610, R4 ;  /* 0x00007610ff047816 */ /* 0x000fe20000000004 */
[----:B------:R-:W-:Y:S02]  /*0e50*/  IMAD.U32 R2, RZ, RZ, UR5 ;  /* 0x00000005ff027e24 */ /* 0x000fe4000f8e00ff */
[----:B------:R-:W-:-:S03]  /*0e60*/  IMAD.U32 R17, RZ, RZ, UR5 ;  /* 0x00000005ff117e24 */ /* 0x000fc6000f8e00ff */
[----:B------:R-:W-:Y:S01]  /*0e70*/  ISETP.GE.U32.AND.EX P0, PT, R2, R5, PT, P0 ;  /* 0x000000050200720c */ /* 0x000fe20003f06100 */
[----:B------:R-:W-:-:S12]  /*0e80*/  IMAD.MOV.U32 R2, RZ, RZ, -0x1 ;  /* 0xffffffffff027424 */ /* 0x000fd800078e00ff */
[----:B------:R-:W-:Y:S05]  /*0e90*/  @P0 BRA `(.L_x_11) ;  /* 0x0000000400500947 */ /* 0x000fea0003800000 */
[----:B------:R-:W-:Y:S01]  /*0ea0*/  ULDC.64 UR18, c[0x0][0x628] ;  /* 0x00018a0000127ab9 */ /* 0x000fe20000000a00 */
[C---:B------:R-:W-:Y:S01]  /*0eb0*/  R2UR UR20, R16.reuse ;  /* 0x00000000101472ca */ /* 0x040fe200000e0000 */
[----:B------:R-:W-:Y:S01]  /*0ec0*/  ULDC UR16, c[0x0][0x630] ;  /* 0x00018c0000107ab9 */ /* 0x000fe20000000800 */
[----:B------:R-:W-:Y:S02]  /*0ed0*/  ISETP.NE.U32.AND P0, PT, RZ, UR18, PT ;  /* 0x00000012ff007c0c */ /* 0x000fe4000bf05070 */
[----:B------:R-:W-:Y:S02]  /*0ee0*/  R2UR UR4, R16 ;  /* 0x00000000100472ca */ /* 0x000fe400000e0000 */
[----:B------:R-:W-:Y:S02]  /*0ef0*/  ISETP.NE.AND.EX P0, PT, RZ, UR19, PT, P0 ;  /* 0x00000013ff007c0c */ /* 0x000fe4000bf05300 */
[----:B------:R-:W-:-:S11]  /*0f00*/  R2UR UR5, R17 ;  /* 0x00000000110572ca */ /* 0x000fd600000e0000 */
[----:B------:R-:W-:Y:S05]  /*0f10*/  @!P0 BRA `(.L_x_12) ;  /* 0x0000000000308947 */ /* 0x000fea0003800000 */
[----:B------:R-:W-:Y:S01]  /*0f20*/  R2UR UR4, R16 ;  /* 0x00000000100472ca */ /* 0x000fe200000e0000 */
[----:B------:R-:W-:Y:S01]  /*0f30*/  ULDC UR12, c[0x0][0x634] ;  /* 0x00018d00000c7ab9 */ /* 0x000fe20000000800 */
[----:B------:R-:W-:-:S11]  /*0f40*/  R2UR UR15, R17 ;  /* 0x00000000110f72ca */ /* 0x000fd600000e0000 */
[----:B------:R-:W-:-:S04]  /*0f50*/  UIADD3 UR12, UP1, UR4, UR12, URZ ;  /* 0x0000000c040c7290 */ /* 0x000fc8000ff3e03f */
[----:B------:R-:W-:-:S04]  /*0f60*/  UIADD3.X UR15, URZ, UR15, URZ, UP1, !UPT ;  /* 0x0000000f3f0f7290 */ /* 0x000fc80008ffe43f */
[----:B------:R-:W-:-:S04]  /*0f70*/  UIMAD.WIDE.U32 UR4, UR15, UR18, URZ ;  /* 0x000000120f0472a5 */ /* 0x000fc8000f8e003f */
[----:B------:R-:W-:Y:S02]  /*0f80*/  UIMAD.WIDE.U32 UR10, UP1, UR12, UR19, UR4 ;  /* 0x000000130c0a72a5 */ /* 0x000fe4000f820004 */
[----:B------:R-:W-:Y:S02]  /*0f90*/  UIMAD.WIDE.U32 UR4, UR12, UR18, URZ ;  /* 0x000000120c0472a5 */ /* 0x000fe4000f8e003f */
[----:B------:R-:W-:Y:S02]  /*0fa0*/  UIADD3.X UR13, URZ, URZ, URZ, UP1, !UPT ;  /* 0x0000003f3f0d7290 */ /* 0x000fe40008ffe43f */
[----:B------:R-:W-:Y:S01]  /*0fb0*/  UIADD3 URZ, UP1, UR5, UR10, URZ ;  /* 0x0000000a053f7290 */ /* 0x000fe2000ff3e03f */
[----:B------:R-:W-:-:S03]  /*0fc0*/  UMOV UR12, UR11 ;  /* 0x0000000b000c7c82 */ /* 0x000fc60008000000 */
[----:B------:R-:W-:-:S12]  /*0fd0*/  UIMAD.WIDE.U32.X UR4, UR15, UR19, UR12, UP1 ;  /* 0x000000130f0472a5 */ /* 0x000fd800088e040c */
.L_x_12:
[----:B------:R-:W-:Y:S01]  /*0fe0*/  USHF.R.U64 UR4, UR4, UR16, UR5 ;  /* 0x0000001004047299 */ /* 0x000fe20008001205 */
[----:B------:R-:W-:Y:S01]  /*0ff0*/  R2UR UR11, R17 ;  /* 0x00000000110b72ca */ /* 0x000fe200000e0000 */
[----:B------:R-:W-:Y:S02]  /*1000*/  USHF.R.U32.HI UR5, URZ, UR16, UR5 ;  /* 0x000000103f057299 */ /* 0x000fe40008011605 */
[----:B------:R-:W-:Y:S01]  /*1010*/  UIADD3 UR12, UP1, URZ, -UR4, URZ ;  /* 0x800000043f0c7290 */ /* 0x000fe2000ff3e03f */
[----:B------:R-:W-:Y:S01]  /*1020*/  ULDC.64 UR18, c[0x0][0x620] ;  /* 0x0001880000127ab9 */ /* 0x000fe20000000a00 */
[----:B------:R-:W-:Y:S02]  /*1030*/  UISETP.NE.AND UP2, UPT, UR38, URZ, UPT ;  /* 0x0000003f2600728c */ /* 0x000fe4000bf45270 */
[----:B------:R-:W-:Y:S01]  /*1040*/  UIADD3.X UR5, URZ, ~UR5, URZ, UP1, !UPT ;  /* 0x800000053f057290 */ /* 0x000fe20008ffe43f */
[----:B------:R-:W-:Y:S01]  /*1050*/  UMOV UR10, UR20 ;  /* 0x00000014000a7c82 */ /* 0x000fe20008000000 */
[----:B------:R-:W-:-:S02]  /*1060*/  ULDC UR13, c[0x0][0x618] ;  /* 0x00018600000d7ab9 */ /* 0x000fc40000000800 */
[----:B------:R-:W-:Y:S02]  /*1070*/  UIMAD UR5, UR5, UR18, URZ ;  /* 0x00000012050572a4 */ /* 0x000fe4000f8e023f */
[----:B------:R-:W-:Y:S02]  /*1080*/  UIMAD.WIDE.U32 UR10, UR12, UR18, UR10 ;  /* 0x000000120c0a72a5 */ /* 0x000fe4000f8e000a */
[----:B------:R-:W-:Y:S02]  /*1090*/  UIMAD UR12, UR12, UR19, UR5 ;  /* 0x000000130c0c72a4 */ /* 0x000fe4000f8e0205 */
[----:B------:R-:W-:Y:S02]  /*10a0*/  @UP2 UIMAD UR7, UR17, UR9, UR8 ;  /* 0x00000009110722a4 */ /* 0x000fe4000f8e0208 */
[----:B------:R-:W-:Y:S01]  /*10b0*/  UIADD3 UR11, UR11, UR12, URZ ;  /* 0x0000000c0b0b7290 */ /* 0x000fe2000fffe03f */
[----:B------:R-:W-:Y:S01]  /*10c0*/  ULDC.64 UR8, c[0x0][0x640] ;  /* 0x0001900000087ab9 */ /* 0x000fe20000000a00 */
[----:B------:R-:W-:-:S02]  /*10d0*/  ULDC UR15, c[0x0][0x608] ;  /* 0x00018200000f7ab9 */ /* 0x000fc40000000800 */
[----:B------:R-:W-:Y:S01]  /*10e0*/  USHF.R.U64 UR20, UR10, UR13, UR11 ;  /* 0x0000000d0a147299 */ /* 0x000fe2000800120b */
[----:B------:R-:W-:Y:S01]  /*10f0*/  ISETP.NE.U32.AND P0, PT, RZ, UR8, PT ;  /* 0x00000008ff007c0c */ /* 0x000fe2000bf05070 */
[----:B------:R-:W-:Y:S01]  /*1100*/  USHF.R.U32.HI UR11, URZ, UR13, UR11 ;  /* 0x0000000d3f0b7299 */ /* 0x000fe2000801160b */
[----:B------:R-:W-:Y:S02]  /*1110*/  ULDC UR21, c[0x0][0x658] ;  /* 0x0001960000157ab9 */ /* 0x000fe40000000800 */
[----:B------:R-:W-:Y:S01]  /*1120*/  ISETP.NE.AND.EX P0, PT, RZ, UR9, PT, P0 ;  /* 0x00000009ff007c0c */ /* 0x000fe2000bf05300 */
[----:B------:R-:W-:Y:S02]  /*1130*/  USHF.R.U64 UR25, UR20, UR15, UR11 ;  /* 0x0000000f14197299 */ /* 0x000fe4000800120b */
[----:B------:R-:W-:Y:S01]  /*1140*/  USHF.R.U32.HI UR11, URZ, UR15, UR11 ;  /* 0x0000000f3f0b7299 */ /* 0x000fe2000801160b */
[----:B------:R-:W-:Y:S01]  /*1150*/  UMOV UR10, 0xffffffff ;  /* 0xffffffff000a7882 */ /* 0x000fe20000000000 */
[----:B------:R-:W-:Y:S01]  /*1160*/  ULDC UR5, c[0x0][0x600] ;  /* 0x0001800000057ab9 */ /* 0x000fe20000000800 */
[----:B------:R-:W-:-:S02]  /*1170*/  USHF.L.U32 UR10, UR10, UR21, URZ ;  /* 0x000000150a0a7299 */ /* 0x000fc4000800063f */
[----:B------:R-:W-:Y:S02]  /*1180*/  USHF.R.U64 UR26, UR25, UR21, UR11 ;  /* 0x00000015191a7299 */ /* 0x000fe4000800120b */
[----:B------:R-:W-:Y:S02]  /*1190*/  ULOP3.LUT UR15, URZ, UR10, URZ, 0x33, !UPT ;  /* 0x0000000a3f0f7292 */ /* 0x000fe4000f8e333f */
[----:B------:R-:W-:Y:S02]  /*11a0*/  UIADD3 UR19, UR5, -0x1, URZ ;  /* 0xffffffff05137890 */ /* 0x000fe4000fffe03f */
[----:B------:R-:W-:Y:S01]  /*11b0*/  USHF.R.U32.HI UR11, URZ, UR21, UR11 ;  /* 0x000000153f0b7299 */ /* 0x000fe2000801160b */
[----:B------:R-:W-:Y:S01]  /*11c0*/  ULDC UR22, c[0x0][0x648] ;  /* 0x0001920000167ab9 */ /* 0x000fe20000000800 */
[----:B------:R-:W-:Y:S01]  /*11d0*/  ULDC UR23, c[0x0][0x638] ;  /* 0x00018e0000177ab9 */ /* 0x000fe20000000800 */
[----:B------:R-:W-:Y:S01]  /*11e0*/  UMOV UR24, 0x1 ;  /* 0x0000000100187882 */ /* 0x000fe20000000000 */
[----:B------:R-:W-:Y:S01]  /*11f0*/  UMOV UR10, UR26 ;  /* 0x0000001a000a7c82 */ /* 0x000fe20008000000 */
[----:B------:R-:W-:Y:S07]  /*1200*/  @!P0 BRA `(.L_x_13) ;  /* 0x0000000000308947 */ /* 0x000fee0003800000 */
[----:B------:R-:W-:Y:S02]  /*1210*/  ULDC UR16, c[0x0][0x64c] ;  /* 0x0001930000107ab9 */ /* 0x000fe40000000800 */
        /* <DEDUP_REMOVED lines=8> */
[----:B------:R-:W-:-:S07]  /*12a0*/  UIMAD.WIDE.U32.X UR8, UR18, UR9, UR16, UP1 ;  /* 0x00000009120872a5 */ /* 0x000fce00088e0410 */
[----:B------:R-:W-:Y:S01]  /*12b0*/  UMOV UR10, UR8 ;  /* 0x00000008000a7c82 */ /* 0x000fe20008000000 */
[----:B------:R-:W-:-:S05]  /*12c0*/  UMOV UR11, UR9 ;  /* 0x00000009000b7c82 */ /* 0x000fca0008000000 */
.L_x_13:
[----:B------:R-:W-:Y:S01]  /*12d0*/  USHF.R.U64 UR9, UR10, UR22, UR11 ;  /* 0x000000160a097299 */ /* 0x000fe2000800120b */
[----:B------:R-:W-:Y:S01]  /*12e0*/  IMAD.MOV.U32 R4, RZ, RZ, 0x1 ;  /* 0x00000001ff047424 */ /* 0x000fe200078e00ff */
[----:B------:R-:W-:Y:S01]  /*12f0*/  USHF.L.U32 UR8, UR24, UR21, URZ ;  /* 0x0000001518087299 */ /* 0x000fe2000800063f */
[----:B------:R-:W-:Y:S01]  /*1300*/  IMAD.U32 R19, RZ, RZ, UR4 ;  /* 0x00000004ff137e24 */ /* 0x000fe2000f8e00ff */
[----:B------:R-:W-:Y:S02]  /*1310*/  ULOP3.LUT UR15, UR25, UR15, URZ, 0xc0, !UPT ;  /* 0x0000000f190f7292 */ /* 0x000fe4000f8ec03f */
[----:B------:R-:W-:Y:S02]  /*1320*/  UIADD3 UR10, -UR9, URZ, URZ ;  /* 0x0000003f090a7290 */ /* 0x000fe4000fffe13f */
[----:B------:R-:W-:Y:S02]  /*1330*/  UIMAD UR15, UR8, UR9, UR15 ;  /* 0x00000009080f72a4 */ /* 0x000fe4000f8e020f */
[----:B------:R-:W-:-:S02]  /*1340*/  ULOP3.LUT UR19, UR20, UR19, URZ, 0xc0, !UPT ;  /* 0x0000001314137292 */ /* 0x000fc4000f8ec03f */
[----:B------:R-:W-:Y:S01]  /*1350*/  UIMAD UR8, UR10, UR23, UR26 ;  /* 0x000000170a0872a4 */ /* 0x000fe2000f8e021a */
[----:B------:R-:W-:Y:S01]  /*1360*/  ULDC UR9, c[0x0][0x610] ;  /* 0x0001840000097ab9 */ /* 0x000fe20000000800 */
[----:B------:R-:W-:Y:S02]  /*1370*/  UISETP.NE.AND UP1, UPT, UR38, URZ, UPT ;  /* 0x0000003f2600728c */ /* 0x000fe4000bf25270 */
[----:B------:R-:W-:Y:S02]  /*1380*/  UIMAD UR7, UR15, UR9, UR7 ;  /* 0x000000090f0772a4 */ /* 0x000fe4000f8e0207 */
[----:B------:R-:W-:-:S04]  /*1390*/  UIMAD UR8, UR8, UR5, UR19 ;  /* 0x00000005080872a4 */ /* 0x000fc8000f8e0213 */
[----:B------:R-:W-:Y:S02]  /*13a0*/  USEL UR5, UR8, UR7, !UP1 ;  /* 0x0000000708057287 */ /* 0x000fe4000c800000 */
[----:B------:R-:W-:-:S04]  /*13b0*/  USEL UR7, UR7, UR8, !UP1 ;  /* 0x0000000807077287 */ /* 0x000fc8000c800000 */
[----:B------:R-:W-:Y:S02]  /*13c0*/  IMAD.U32 R2, RZ, RZ, UR5 ;  /* 0x00000005ff027e24 */ /* 0x000fe4000f8e00ff */
[----:B------:R-:W-:-:S07]  /*13d0*/  IMAD.U32 R18, RZ, RZ, UR7 ;  /* 0x00000007ff127e24 */ /* 0x000fce000f8e00ff */
.L_x_11:
[----:B------:R-:W-:Y:S05]  /*13e0*/  @!P1 BRA `(.L_x_14) ;  /* 0x00000000000c9947 */ /* 0x000fea0003800000 */
[----:B------:R-:W-:Y:S01]  /*13f0*/  UCGABAR_WAIT ;  /* 0x0000000000007dc7 */ /* 0x000fe20008000000 */
[----:B------:R-:W-:Y:S01]  /*1400*/  CCTL.IVALL ;  /* 0x00000000ff00798f */ /* 0x000fe20002000000 */
[----:B------:R-:W-:Y:S05]  /*1410*/  BRA `(.L_x_15) ;  /* 0x0000000000047947 */ /* 0x000fea0003800000 */
.L_x_14:
[----:B------:R-:W-:Y:S06]  /*1420*/  BAR.SYNC.DEFER_BLOCKING 0x0 ;  /* 0x0000000000007b1d */ /* 0x000fec0000010000 */
.L_x_15:
[----:B------:R-:W-:Y:S02]  /*1430*/  ULDC UR4, c[0x0][0x28c] ;  /* 0x0000a30000047ab9 */ /* 0x000fe40000000800 */
[----:B------:R-:W-:-:S04]  /*1440*/  UIADD3 UR4, UR4, 0x3f, URZ ;  /* 0x0000003f04047890 */ /* 0x000fc8000fffe03f */
[----:B------:R-:W-:-:S04]  /*1450*/  USHF.R.S32.HI UR5, URZ, 0x1f, UR4 ;  /* 0x0000001f3f057899 */ /* 0x000fc80008011404 */
[----:B------:R-:W-:-:S04]  /*1460*/  ULEA.HI UR5, UR5, UR4, URZ, 0x6 ;  /* 0x0000000405057291 */ /* 0x000fc8000f8f303f */
[----:B------:R-:W-:Y:S01]  /*1470*/  USHF.R.S32.HI UR37, URZ, 0x6, UR5 ;  /* 0x000000063f257899 */ /* 0x000fe20008011405 */
[----:B------:R-:W-:Y:S11]  /*1480*/  @!P2 BRA `(.L_x_16) ;  /* 0x0000004c0088a947 */ /* 0x000ff60003800000 */
[----:B------:R-:W-:-:S06]  /*1490*/  UISETP.GT.U32.AND UP1, UPT, UR14, 0x1, UPT ;  /* 0x000000010e00788c */ /* 0x000fcc000bf24070 */
[----:B------:R-:W-:-:S13]  /*14a0*/  PLOP3.LUT P0, PT, PT, PT, UP1, 0x80, 0x0 ;  /* 0x000000000000781c */ /* 0x000fda0003f0f018 */
[----:B------:R-:W-:Y:S05]  /*14b0*/  @P0 EXIT ;  /* 0x000000000000094d */ /* 0x000fea0003800000 */
.L_x_17:
[----:B------:R-:W-:-:S08]  /*14c0*/  NOP ;  /* 0x0000000000007918 */ /* 0x000fd00000000000 */
[----:B------:R-:W0:Y:S02]  /*14d0*/  USETMAXREG.TRY_ALLOC.CTAPOOL UP1, 0xe8 ;  /* 0x000000e8000079c8 */ /* 0x000e240008020600 */
[----:B0-----:R-:W-:-:S13]  /*14e0*/  PLOP3.LUT P0, PT, PT, PT, UP1, 0x80, 0x0 ;  /* 0x000000000000781c */ /* 0x001fda0003f0f018 */
[----:B------:R-:W-:Y:S05]  /*14f0*/  @!P0 BRA `(.L_x_17) ;  /* 0xfffffffc00f08947 */ /* 0x000fea000383ffff */
[----:B------:R-:W-:-:S13]  /*1500*/  LOP3.LUT P0, RZ, R4, 0xff, RZ, 0xc0, !PT ;  /* 0x000000ff04ff7812 */ /* 0x000fda000780c0ff */
[----:B------:R-:W-:Y:S05]  /*1510*/  @!P0 EXIT ;  /* 0x000000000000894d */ /* 0x000fea0003800000 */
[----:B------:R-:W0:Y:S01]  /*1520*/  S2UR UR5, SR_CgaCtaId ;  /* 0x00000000000579c3 */ /* 0x000e220000008800 */
[CC--:B------:R-:W-:Y:S01]  /*1530*/  LEA.HI R0, R6.reuse, R3.reuse, RZ, 0x2 ;  /* 0x0000000306007211 */ /* 0x0c0fe200078f10ff */
[----:B------:R-:W-:Y:S01]  /*1540*/  UMOV UR42, 0x400 ;  /* 0x00000400002a7882 */ /* 0x000fe20000000000 */
[----:B------:R-:W-:Y:S01]  /*1550*/  LEA.HI R6, R6, R3, RZ, 0x5 ;  /* 0x0000000306067211 */ /* 0x000fe200078f28ff */
[----:B------:R-:W-:Y:S01]  /*1560*/  USHF.R.U32.HI UR4, URZ, 0x2, UR37 ;  /* 0x000000023f047899 */ /* 0x000fe20008011625 */
[--C-:B------:R-:W-:Y:S01]  /*1570*/  SHF.R.S32.HI R90, RZ, 0x2, R0.reuse ;  /* 0x00000002ff5a7819 */ /* 0x100fe20000011400 */
[----:B------:R-:W-:Y:S01]  /*1580*/  ULOP3.LUT UR45, UR37, 0x3, URZ, 0xc0, !UPT ;  /* 0x00000003252d7892 */ /* 0x000fe2000f8ec03f */
[----:B------:R-:W-:Y:S01]  /*1590*/  SHF.R.S32.HI R5, RZ, 0x1f, R0 ;  /* 0x0000001fff057819 */ /* 0x000fe20000011400 */
[----:B------:R-:W1:Y:S01]  /*15a0*/  LDC.64 R8, c[0x0][0x5c8] ;  /* 0x00017200ff087b82 */ /* 0x000e620000000a00 */
[----:B------:R-:W-:Y:S01]  /*15b0*/  LOP3.LUT R0, R0, 0xfffffffc, RZ, 0xc0, !PT ;  /* 0xfffffffc00007812 */ /* 0x000fe200078ec0ff */
[----:B------:R-:W-:Y:S01]  /*15c0*/  UISETP.LT.AND UP1, UPT, UR37, 0x1, UPT ;  /* 0x000000012500788c */ /* 0x000fe2000bf21270 */
[----:B------:R-:W-:Y:S01]  /*15d0*/  LEA.HI R5, R5, R90, RZ, 0x3 ;  /* 0x0000005a05057211 */ /* 0x000fe200078f18ff */
[----:B------:R-:W-:-:S02]  /*15e0*/  ULOP3.LUT UR4, UR4, 0x1, URZ, 0xc0, !UPT ;  /* 0x0000000104047892 */ /* 0x000fc4000f8ec03f */
[----:B------:R-:W-:Y:S01]  /*15f0*/  IMAD.IADD R3, R3, 0x1, -R0 ;  /* 0x0000000103037824 */ /* 0x000fe200078e0a00 */
[----:B------:R-:W-:Y:S01]  /*1600*/  LOP3.LUT R5, R5, 0xfffffff8, RZ, 0xc0, !PT ;  /* 0xfffffff805057812 */ /* 0x000fe200078ec0ff */
[----:B------:R-:W2:Y:S01]  /*1610*/  LDC R96, c[0x0][0x288] ;  /* 0x0000a200ff607b82 */ /* 0x000ea20000000800 */
[----:B------:R-:W-:Y:S01]  /*1620*/  VIADD R0, R97, 0xffffffff ;  /* 0xffffffff61007836 */ /* 0x000fe20000000000 */
[----:B------:R-:W-:Y:S01]  /*1630*/  ULDC UR44, c[0x0][0x658] ;  /* 0x00019600002c7ab9 */ /* 0x000fe20000000800 */
[----:B------:R-:W-:Y:S01]  /*1640*/  IMAD.SHL.U32 R92, R3, 0x2, RZ ;  /* 0x00000002035c7824 */ /* 0x000fe200078e00ff */
[----:B------:R-:W-:Y:S01]  /*1650*/  UMOV UR6, 0xffffffff ;  /* 0xffffffff00067882 */ /* 0x000fe20000000000 */
[----:B------:R-:W-:Y:S01]  /*1660*/  IMAD.IADD R90, R90, 0x1, -R5 ;  /* 0x000000015a5a7824 */ /* 0x000fe200078e0a05 */
[C---:B------:R-:W-:Y:S01]  /*1670*/  ISETP.NE.AND P0, PT, R0.reuse, RZ, PT ;  /* 0x000000ff0000720c */ /* 0x040fe20003f05270 */
[----:B------:R-:W-:Y:S01]  /*1680*/  IMAD.SHL.U32 R0, R0, 0x8, RZ ;  /* 0x0000000800007824 */ /* 0x000fe200078e00ff */
[----:B0-----:R-:W-:Y:S01]  /*1690*/  ULEA UR42, UR5, UR42, 0x18 ;  /* 0x0000002a052a7291 */ /* 0x001fe2000f8ec03f */
[----:B------:R-:W-:Y:S01]  /*16a0*/  SHF.R.S32.HI R5, RZ, 0x5, R6 ;  /* 0x00000005ff057819 */ /* 0x000fe20000011406 */
[----:B------:R-:W-:Y:S01]  /*16b0*/  ULDC UR8, c[0x0][0x284] ;  /* 0x0000a10000087ab9 */ /* 0x000fe20000000800 */
[--C-:B------:R-:W-:Y:S01]  /*16c0*/  SHF.R.S32.HI R91, RZ, 0x1f, R90.reuse ;  /* 0x0000001fff5b7819 */ /* 0x100fe2000001145a */
[----:B------:R-:W-:Y:S01]  /*16d0*/  UIADD3 UR50, UR42, 0x50, URZ ;  /* 0x000000502a327890 */ /* 0x000fe2000fffe03f */
[----:B------:R-:W-:Y:S01]  /*16e0*/  LOP3.LUT R0, R0, 0x8, RZ, 0xc0, !PT ;  /* 0x0000000800007812 */ /* 0x000fe200078ec0ff */
[C-C-:B------:R-:W-:Y:S01]  /*16f0*/  IMAD R99, R5.reuse, -0x10, -R90.reuse ;  /* 0xfffffff005637824 */ /* 0x140fe200078e0a5a */
[----:B------:R-:W-:Y:S01]  /*1700*/  USEL UR45, UR45, URZ, !UP0 ;  /* 0x0000003f2d2d7287 */ /* 0x000fe2000c000000 */
[----:B------:R-:W-:Y:S01]  /*1710*/  IMAD.WIDE R90, R5, 0x10, R90 ;  /* 0x00000010055a7825 */ /* 0x000fe200078e025a */
[----:B------:R-:W-:Y:S01]  /*1720*/  USEL UR46, UR37, 0x1, UP1 ;  /* 0x00000001252e7887 */ /* 0x000fe20008800000 */
[C---:B-1----:R-:W-:Y:S01]  /*1730*/  SHF.L.U64.HI R94, R8.reuse, 0x3, R9 ;  /* 0x00000003085e7819 */ /* 0x042fe20000010209 */
[----:B------:R-:W-:Y:S01]  /*1740*/  USHF.L.U32 UR6, UR6, UR44, URZ ;  /* 0x0000002c06067299 */ /* 0x000fe2000800063f */
[----:B------:R-:W-:Y:S01]  /*1750*/  IMAD.SHL.U32 R95, R8, 0x8, RZ ;  /* 0x00000008085f7824 */ /* 0x000fe200078e00ff */
[----:B------:R-:W-:Y:S01]  /*1760*/  UISETP.EQ.U32.AND UP0, UPT, UR4, 0x1, !UP0 ;  /* 0x000000010400788c */ /* 0x000fe2000c702070 */
[----:B------:R-:W-:Y:S01]  /*1770*/  SEL R100, RZ, 0x1, P0 ;  /* 0x00000001ff647807 */ /* 0x000fe20000000000 */
[----:B------:R-:W-:Y:S01]  /*1780*/  VIADD R99, R99, UR8 ;  /* 0x0000000863637c36 */ /* 0x000fe20008000000 */
[----:B------:R-:W-:Y:S01]  /*1790*/  LEA R97, R97, UR50, 0x3 ;  /* 0x0000003261617c11 */ /* 0x000fe2000f8e18ff */
[----:B--2---:R-:W-:Y:S01]  /*17a0*/  IMAD R96, R3, -0x2, R96 ;  /* 0xfffffffe03607824 */ /* 0x004fe200078e0260 */
[C---:B------:R-:W-:Y:S01]  /*17b0*/  LOP3.LUT R101, R0.reuse, 0x8, RZ, 0x3c, !PT ;  /* 0x0000000800657812 */ /* 0x040fe200078e3cff */
[----:B------:R-:W-:Y:S01]  /*17c0*/  ULDC UR43, c[0x0][0x600] ;  /* 0x00018000002b7ab9 */ /* 0x000fe20000000800 */
[----:B------:R-:W-:Y:S01]  /*17d0*/  LOP3.LUT R98, R0, 0x18, RZ, 0x3c, !PT ;  /* 0x0000001800627812 */ /* 0x000fe200078e3cff */
[----:B------:R-:W-:Y:S01]  /*17e0*/  UMOV UR7, 0x1 ;  /* 0x0000000100077882 */ /* 0x000fe20000000000 */
[----:B------:R-:W-:Y:S01]  /*17f0*/  SHF.R.S32.HI R93, RZ, 0x1f, R92 ;  /* 0x0000001fff5d7819 */ /* 0x000fe2000001145c */
[----:B------:R-:W-:-:S02]  /*1800*/  ULOP3.LUT UR49, UR40, 0x1, URZ, 0xfc, !UPT ;  /* 0x0000000128317892 */ /* 0x000fc4000f8efc3f */
[----:B------:R-:W-:Y:S02]  /*1810*/  USHF.L.U32 UR36, UR37, 0x1, URZ ;  /* 0x0000000125247899 */ /* 0x000fe4000800063f */
[----:B------:R-:W-:Y:S02]  /*1820*/  USHF.L.U64.HI UR41, UR52, 0x1, UR39 ;  /* 0x0000000134297899 */ /* 0x000fe40008010227 */
[----:B------:R-:W-:Y:S02]  /*1830*/  UIADD3 UR43, UR43, -0x1, URZ ;  /* 0xffffffff2b2b7890 */ /* 0x000fe4000fffe03f */
[----:B------:R-:W-:Y:S02]  /*1840*/  USHF.L.U32 UR44, UR7, UR44, URZ ;  /* 0x0000002c072c7299 */ /* 0x000fe4000800063f */
[----:B------:R-:W-:Y:S02]  /*1850*/  UIADD3 UR46, -UR46, UR37, URZ ;  /* 0x000000252e2e7290 */ /* 0x000fe4000fffe13f */
[----:B------:R-:W-:-:S02]  /*1860*/  ULOP3.LUT UR47, URZ, UR6, URZ, 0x33, !UPT ;  /* 0x000000063f2f7292 */ /* 0x000fc4000f8e333f */
[----:B------:R-:W-:-:S12]  /*1870*/  USEL UR48, URZ, 0x1, !UP0 ;  /* 0x000000013f307887 */ /* 0x000fd8000c000000 */
.L_x_165:
[----:B------:R-:W-:-:S04]  /*1880*/  SHF.L.U32 R0, R100, 0x1f, RZ ;  /* 0x0000001f64007819 */ /* 0x000fc800000006ff */
[----:B------:R-:W0:Y:S02]  /*1890*/  SYNCS.PHASECHK.TRANS64.TRYWAIT P0, [R97+URZ+-0x8], R0 ;  /* 0xfffff800610075a7 */ /* 0x000e24000800017f */
[----:B01234-:R-:W-:Y:S05]  /*18a0*/  @!P0 BRA `(.L_x_18) ;  /* 0x0000005c00148947 */ /* 0x01ffea0003800000 */
.L_x_187:
[----:B------:R-:W-:Y:S02]  /*18b0*/  ULDC UR4, c[0x0][0x28c] ;  /* 0x0000a30000047ab9 */ /* 0x000fe40000000800 */
[----:B------:R-:W-:-:S13]  /*18c0*/  ISETP.LT.AND P0, PT, RZ, UR4, PT ;  /* 0x00000004ff007c0c */ /* 0x000fda000bf01270 */
[----:B------:R-:W-:Y:S05]  /*18d0*/  @P0 BRA `(.L_x_19) ;  /* 0x0000000000400947 */ /* 0x000fea0003800000 */
[----:B0-----:R-:W-:Y:S01]  /*18e0*/  MOV R0, 0x0 ;  /* 0x0000000000007802 */ /* 0x001fe20000000f00 */
[----:B------:R-:W-:Y:S01]  /*18f0*/  ULDC.64 UR4, c[0x4][0x68] ;  /* 0x01001a0000047ab9 */ /* 0x000fe20000000a00 */
[----:B------:R-:W-:Y:S01]  /*1900*/  ULDC.64 UR6, c[0x4][0x8] ;  /* 0x0100020000067ab9 */ /* 0x000fe20000000a00 */
[----:B------:R-:W-:Y:S01]  /*1910*/  IMAD.U32 R4, RZ, RZ, UR4 ;  /* 0x00000004ff047e24 */ /* 0x000fe2000f8e00ff */
[----:B------:R0:W1:Y:S01]  /*1920*/  LDC.64 R14, c[0x4][R0] ;  /* 0x01000000000e7b82 */ /* 0x0000620000000a00 */
[----:B------:R-:W-:Y:S01]  /*1930*/  IMAD.U32 R5, RZ, RZ, UR5 ;  /* 0x00000005ff057e24 */ /* 0x000fe2000f8e00ff */
[----:B------:R-:W-:Y:S01]  /*1940*/  ULDC.64 UR4, c[0x4][0x70] ;  /* 0x01001c0000047ab9 */ /* 0x000fe20000000a00 */
[----:B------:R-:W-:Y:S02]  /*1950*/  IMAD.U32 R10, RZ, RZ, UR6 ;  /* 0x00000006ff0a7e24 */ /* 0x000fe4000f8e00ff */
[----:B------:R-:W-:Y:S02]  /*1960*/  IMAD.U32 R6, RZ, RZ, UR4 ;  /* 0x00000004ff067e24 */ /* 0x000fe4000f8e00ff */
[----:B------:R-:W-:-:S02]  /*1970*/  IMAD.U32 R7, RZ, RZ, UR5 ;  /* 0x00000005ff077e24 */ /* 0x000fc4000f8e00ff */
[----:B------:R-:W-:Y:S02]  /*1980*/  IMAD.U32 R11, RZ, RZ, UR7 ;  /* 0x00000007ff0b7e24 */ /* 0x000fe4000f8e00ff */
[----:B------:R-:W-:Y:S02]  /*1990*/  IMAD.MOV.U32 R8, RZ, RZ, 0x1e1 ;  /* 0x000001e1ff087424 */ /* 0x000fe400078e00ff */
[----:B------:R-:W-:Y:S02]  /*19a0*/  IMAD.MOV.U32 R12, RZ, RZ, 0x1 ;  /* 0x00000001ff0c7424 */ /* 0x000fe400078e00ff */
[----:B0-----:R-:W-:-:S07]  /*19b0*/  IMAD.MOV.U32 R13, RZ, RZ, RZ ;  /* 0x000000ffff0d7224 */ /* 0x001fce00078e00ff */
[----:B------:R-:W-:-:S07]  /*19c0*/  LEPC R20, `(.L_x_19) ;  /* 0x000000001014794e */ /* 0x000fce0000000000 */
[----:B-1---5:R-:W-:Y:S05]  /*19d0*/  CALL.ABS.NOINC R14 ;  /* 0x000000000e007343 */ /* 0x022fea0003c00000 */
.L_x_19:
[----:B0-----:R-:W-:-:S05]  /*19e0*/  IMAD.U32 R0, RZ, RZ, UR49 ;  /* 0x00000031ff007e24 */ /* 0x001fca000f8e00ff */
[----:B------:R-:W-:-:S13]  /*19f0*/  ISETP.NE.AND P0, PT, R0, 0x3, PT ;  /* 0x000000030000780c */ /* 0x000fda0003f05270 */
[----:B------:R-:W-:Y:S05]  /*1a00*/  @!P0 BRA `(.L_x_20) ;  /* 0x0000000000048947 */ /* 0x000fea0003800000 */
[----:B------:R-:W-:Y:S01]  /*1a10*/  BPT.TRAP 0x1 ;  /* 0x000000040000795c */ /* 0x000fe20000300000 */
.L_x_20:
[----:B------:R-:W-:Y:S02]  /*1a20*/  IMAD.U32 R3, RZ, RZ, UR45 ;  /* 0x0000002dff037e24 */ /* 0x000fe4000f8e00ff */
[----:B------:R-:W-:-:S03]  /*1a30*/  IMAD.U32 R0, RZ, RZ, UR48 ;  /* 0x00000030ff007e24 */ /* 0x000fc6000f8e00ff */
[----:B------:R-:W-:Y:S02]  /*1a40*/  LEA R3, R3, UR42, 0x3 ;  /* 0x0000002a03037c11 */ /* 0x000fe4000f8e18ff */
[----:B------:R-:W-:-:S04]  /*1a50*/  SHF.L.U32 R0, R0, 0x1f, RZ ;  /* 0x0000001f00007819 */ /* 0x000fc800000006ff */
[----:B------:R0:W1:Y:S01]  /*1a60*/  SYNCS.PHASECHK.TRANS64.TRYWAIT P1, [R3+URZ], R0 ;  /* 0x00000000030075a7 */ /* 0x000062000802017f */
[----:B------:R-:W-:Y:S05]  /*1a70*/  @!P0 BRA `(.L_x_21) ;  /* 0x0000000000048947 */ /* 0x000fea0003800000 */
[----:B------:R-:W-:Y:S01]  /*1a80*/  BPT.TRAP 0x1 ;  /* 0x000000040000795c */ /* 0x000fe20000300000 */
.L_x_21:
[----:B------:R-:W-:-:S05]  /*1a90*/  IMAD.U32 R4, RZ, RZ, UR46 ;  /* 0x0000002eff047e24 */ /* 0x000fca000f8e00ff */
[----:B------:R-:W-:Y:S01]  /*1aa0*/  ISETP.GE.AND P2, PT, R4, 0x1, PT ;  /* 0x000000010400780c */ /* 0x000fe20003f46270 */
[----:B-1----:R-:W-:-:S12]  /*1ab0*/  @P1 BRA `(.L_x_22) ;  /* 0x0000000000081947 */ /* 0x002fd80003800000 */
[----:B------:R-:W1:Y:S02]  /*1ac0*/  SYNCS.PHASECHK.TRANS64.TRYWAIT P1, [R3+URZ], R0 ;  /* 0x00000000030075a7 */ /* 0x000e64000802017f */
[----:B-1----:R-:W-:Y:S05]  /*1ad0*/  @!P1 BRA `(.L_x_23) ;  /* 0x00000058009c9947 */ /* 0x002fea0003800000 */
.L_x_22:
[----:B------:R-:W-:Y:S05]  /*1ae0*/  WARPSYNC.ALL ;  /* 0x0000000000007948 */ /* 0x000fea0003800000 */
[----:B------:R-:W-:Y:S01]  /*1af0*/  UIADD3 UR4, UR42, 0x180, URZ ;  /* 0x000001802a047890 */ /* 0x000fe2000fffe03f */
[----:B------:R-:W-:Y:S01]  /*1b00*/  WARPGROUP.ARRIVE ;  /* 0x00000000000079c5 */ /* 0x000fe20000000000 */
[----:B------:R-:W-:Y:S02]  /*1b10*/  UIADD3 UR5, UR42, 0x10180, URZ ;  /* 0x000101802a057890 */ /* 0x000fe4000fffe03f */
[----:B------:R-:W-:Y:S02]  /*1b20*/  USHF.R.U32.HI UR4, URZ, 0x4, UR4 ;  /* 0x000000043f047899 */ /* 0x000fe40008011604 */
[----:B------:R-:W-:-:S02]  /*1b30*/  USHF.R.U32.HI UR5, URZ, 0x4, UR5 ;  /* 0x000000043f057899 */ /* 0x000fc40008011605 */
[----:B------:R-:W-:Y:S02]  /*1b40*/  ULOP3.LUT UR4, UR4, 0x3fff, URZ, 0xc0, !UPT ;  /* 0x00003fff04047892 */ /* 0x000fe4000f8ec03f */
[----:B------:R-:W-:Y:S02]  /*1b50*/  ULOP3.LUT UR5, UR5, 0x3fff, URZ, 0xc0, !UPT ;  /* 0x00003fff05057892 */ /* 0x000fe4000f8ec03f */
[----:B------:R-:W-:Y:S02]  /*1b60*/  ULOP3.LUT UR8, UR4, 0x10000, URZ, 0xfc, !UPT ;  /* 0x0001000004087892 */ /* 0x000fe4000f8efc3f */
[----:B------:R-:W-:Y:S02]  /*1b70*/  ULOP3.LUT UR9, UR5, 0x10000, URZ, 0xfc, !UPT ;  /* 0x0001000005097892 */ /* 0x000fe4000f8efc3f */
[----:B------:R-:W-:Y:S02]  /*1b80*/  ULEA UR11, UR45, UR8, 0xa ;  /* 0x000000082d0b7291 */ /* 0x000fe4000f8e503f */
[----:B------:R-:W-:Y:S01]  /*1b90*/  ULEA UR10, UR45, UR9, 0xb ;  /* 0x000000092d0a7291 */ /* 0x000fe2000f8e583f */
[----:B------:R-:W-:Y:S01]  /*1ba0*/  UMOV UR5, 0x40000040 ;  /* 0x4000004000057882 */ /* 0x000fe20000000000 */
[----:B------:R-:W-:-:S03]  /*1bb0*/  UMOV UR7, 0x40000040 ;  /* 0x4000004000077882 */ /* 0x000fc60000000000 */
[----:B------:R-:W-:Y:S02]  /*1bc0*/  UMOV UR4, UR11 ;  /* 0x0000000b00047c82 */ /* 0x000fe40008000000 */
[----:B------:R-:W-:Y:S02]  /*1bd0*/  UMOV UR6, UR10 ;  /* 0x0000000a00067c82 */ /* 0x000fe40008000000 */
[----:B------:R-:W-:Y:S01]  /*1be0*/  HGMMA.64x128x8.F32.TF32 R24, gdesc[UR4], RZ, !UPT, gsb0 ;  /* 0x05e00000041879f0 */ /* 0x000fe2000c0028ff */
[----:B------:R-:W-:Y:S02]  /*1bf0*/  UIADD3 UR4, UR11, 0x2, URZ ;  /* 0x000000020b047890 */ /* 0x000fe4000fffe03f */
[----:B------:R-:W-:Y:S01]  /*1c00*/  UIADD3 UR6, UR10, 0x2, URZ ;  /* 0x000000020a067890 */ /* 0x000fe2000fffe03f */
[----:B------:R-:W-:Y:S01]  /*1c10*/  UMOV UR5, 0x40000040 ;  /* 0x4000004000057882 */ /* 0x000fe20000000000 */
[----:B------:R-:W-:Y:S01]  /*1c20*/  UMOV UR7, 0x40000040 ;  /* 0x4000004000077882 */ /* 0x000fe20000000000 */
[----:B------:R-:W-:-:S02]  /*1c30*/  WARPGROUP.DEPBAR.LE gsb0, 0x0 ;  /* 0x00008000000079c5 */ /* 0x000fc40000010000 */
[----:B------:R-:W-:-:S06]  /*1c40*/  WARPGROUP.ARRIVE ;  /* 0x00000000000079c5 */ /* 0x000fcc0000000000 */
[----:B------:R-:W-:Y:S01]  /*1c50*/  HGMMA.64x128x8.F32.TF32 R24, gdesc[UR4], R24, gsb0 ;  /* 0x05e00000041879f0 */ /* 0x000fe20008002818 */
[----:B------:R-:W-:Y:S02]  /*1c60*/  UIADD3 UR4, UR11, 0x4, URZ ;  /* 0x000000040b047890 */ /* 0x000fe4000fffe03f */
[----:B------:R-:W-:Y:S01]  /*1c70*/  UIADD3 UR6, UR10, 0x4, URZ ;  /* 0x000000040a067890 */ /* 0x000fe2000fffe03f */
[----:B------:R-:W-:Y:S01]  /*1c80*/  UMOV UR5, 0x40000040 ;  /* 0x4000004000057882 */ /* 0x000fe20000000000 */
[----:B------:R-:W-:Y:S01]  /*1c90*/  UMOV UR7, 0x40000040 ;  /* 0x4000004000077882 */ /* 0x000fe20000000000 */
[----:B------:R-:W-:Y:S02]  /*1ca0*/  WARPGROUP.DEPBAR.LE gsb0, 0x0 ;  /* 0x00008000000079c5 */ /* 0x000fe40000010000 */
        /* <DEDUP_REMOVED lines=36> */
[----:B------:R-:W-:Y:S03]  /*1ef0*/  HGMMA.64x128x8.F32.TF32 R24, gdesc[UR4], R24, gsb0 ;  /* 0x05e00000041879f0 */ /* 0x000fe60008002818 */
[----:B------:R-:W-:Y:S02]  /*1f00*/  WARPGROUP.DEPBAR.LE gsb0, 0x0 ;  /* 0x00008000000079c5 */ /* 0x000fe40000010000 */
[----:B------:R-:W-:Y:S05]  /*1f10*/  @!P2 BRA `(.L_x_24) ;  /* 0x000000040088a947 */ /* 0x000fea0003800000 */
[----:B------:R-:W-:Y:S01]  /*1f20*/  UIADD3 UR10, UR45, 0x1, URZ ;  /* 0x000000012d0a7890 */ /* 0x000fe2000fffe03f */
[----:B01----:R-:W-:Y:S02]  /*1f30*/  IMAD.U32 R0, RZ, RZ, UR46 ;  /* 0x0000002eff007e24 */ /* 0x003fe4000f8e00ff */
[----:B------:R-:W-:Y:S01]  /*1f40*/  IMAD.U32 R3, RZ, RZ, UR45 ;  /* 0x0000002dff037e24 */ /* 0x000fe2000f8e00ff */
[----:B------:R-:W-:-:S04]  /*1f50*/  UISETP.NE.AND UP0, UPT, UR10, 0x4, UPT ;  /* 0x000000040a00788c */ /* 0x000fc8000bf05270 */
[----:B------:R-:W-:Y:S02]  /*1f60*/  USEL UR4, URZ, 0x1, UP0 ;  /* 0x000000013f047887 */ /* 0x000fe40008000000 */
[----:B------:R-:W-:Y:S02]  /*1f70*/  USEL UR10, UR10, URZ, UP0 ;  /* 0x0000003f0a0a7287 */ /* 0x000fe40008000000 */
[----:B------:R-:W-:-:S06]  /*1f80*/  ULOP3.LUT UR4, UR48, UR4, URZ, 0x3c, !UPT ;  /* 0x0000000430047292 */ /* 0x000fcc000f8e3c3f */
[----:B------:R-:W-:-:S07]  /*1f90*/  IMAD.U32 R6, RZ, RZ, UR4 ;  /* 0x00000004ff067e24 */ /* 0x000fce000f8e00ff */
.L_x_31:
[----:B------:R-:W-:Y:S05]  /*1fa0*/  @!P0 BRA `(.L_x_25) ;  /* 0x0000000000048947 */ /* 0x000fea0003800000 */
[----:B------:R-:W-:Y:S01]  /*1fb0*/  BPT.TRAP 0x1 ;  /* 0x000000040000795c */ /* 0x000fe20000300000 */
.L_x_25:
[----:B------:R-:W-:Y:S01]  /*1fc0*/  ULEA UR4, UR10, UR42, 0x3 ;  /* 0x0000002a0a047291 */ /* 0x000fe2000f8e183f */
[----:B------:R-:W-:-:S08]  /*1fd0*/  SHF.L.U32 R4, R6, 0x1f, RZ ;  /* 0x0000001f06047819 */ /* 0x000fd000000006ff */
[----:B------:R0:W1:Y:S01]  /*1fe0*/  SYNCS.PHASECHK.TRANS64.TRYWAIT P1, [UR4], R4 ;  /* 0x00000004ff0075a7 */ /* 0x0000620008020144 */
[----:B------:R-:W-:Y:S05]  /*1ff0*/  @!P0 BRA `(.L_x_26) ;  /* 0x0000000000048947 */ /* 0x000fea0003800000 */
[----:B------:R-:W-:Y:S01]  /*2000*/  BPT.TRAP 0x1 ;  /* 0x000000040000795c */ /* 0x000fe20000300000 */
.L_x_26:
[----:B-1----:R-:W-:Y:S05]  /*2010*/  @P1 BRA `(.L_x_27) ;  /* 0x0000000000081947 */ /* 0x002fea0003800000 */
[----:B------:R-:W1:Y:S02]  /*2020*/  SYNCS.PHASECHK.TRANS64.TRYWAIT P1, [UR4], R4 ;  /* 0x00000004ff0075a7 */ /* 0x000e640008020144 */
[----:B-1----:R-:W-:Y:S05]  /*2030*/  @!P1 BRA `(.L_x_28) ;  /* 0x0000005400589947 */ /* 0x002fea0003800000 */
.L_x_27:
[----:B------:R-:W-:Y:S01]  /*2040*/  ULEA UR12, UR10, UR8, 0xa ;  /* 0x000000080a0c7291 */ /* 0x000fe2000f8e503f */
[----:B------:R-:W-:Y:S01]  /*2050*/  WARPGROUP.ARRIVE ;  /* 0x00000000000079c5 */ /* 0x000fe20000000000 */
[----:B------:R-:W-:Y:S01]  /*2060*/  ULEA UR11, UR10, UR9, 0xb ;  /* 0x000000090a0b7291 */ /* 0x000fe2000f8e583f */
[----:B------:R-:W-:Y:S01]  /*2070*/  UMOV UR5, 0x40000040 ;  /* 0x4000004000057882 */ /* 0x000fe20000000000 */
[----:B------:R-:W-:-:S03]  /*2080*/  UMOV UR7, 0x40000040 ;  /* 0x4000004000077882 */ /* 0x000fc60000000000 */
[----:B------:R-:W-:Y:S02]  /*2090*/  UMOV UR4, UR12 ;  /* 0x0000000c00047c82 */ /* 0x000fe40008000000 */
[----:B------:R-:W-:Y:S02]  /*20a0*/  UMOV UR6, UR11 ;  /* 0x0000000b00067c82 */ /* 0x000fe40008000000 */
[----:B------:R-:W-:Y:S01]  /*20b0*/  HGMMA.64x128x8.F32.TF32 R24, gdesc[UR4], R24, gsb0 ;  /* 0x05e00000041879f0 */ /* 0x000fe20008002818 */
        /* <DEDUP_REMOVED lines=51> */
[----:B------:R-:W-:Y:S01]  /*23f0*/  BPT.TRAP 0x1 ;  /* 0x000000040000795c */ /* 0x000fe20000300000 */
.L_x_29:
[----:B------:R-:W-:Y:S01]  /*2400*/  ISETP.NE.AND P1, PT, R23, RZ, PT ;  /* 0x000000ff1700720c */ /* 0x000fe20003f25270 */
[----:B------:R-:W-:-:S12]  /*2410*/  UISETP.GT.U32.AND UP0, UPT, UR40, 0x1, UPT ;  /* 0x000000012800788c */ /* 0x000fd8000bf04070 */
[----:B01----:R-:W-:-:S05]  /*2420*/  @P1 LEA R4, R3, UR42, 0x3 ;  /* 0x0000002a03041c11 */ /* 0x003fca000f8e18ff */
[----:B------:R-:W-:-:S05]  /*2430*/  @P1 VIADD R5, R4, 0x20 ;  /* 0x0000002004051836 */ /* 0x000fca0000000000 */
[----:B------:R-:W-:-:S04]  /*2440*/  @P1 PRMT R5, R22, 0x654, R5 ;  /* 0x0000065416051816 */ /* 0x000fc80000000005 */
[----:B------:R0:W-:Y:S01]  /*2450*/  @P1 SYNCS.ARRIVE.TRANS64.RED.A1T0 RZ, [R5+URZ], RZ ;  /* 0x000000ff05ff19a7 */ /* 0x0001e2000810043f */
[----:B------:R-:W-:-:S13]  /*2460*/  PLOP3.LUT P1, PT, PT, PT, UP0, 0x80, 0x0 ;  /* 0x000000000000781c */ /* 0x000fda0003f2f008 */
[----:B0-----:R-:W-:Y:S05]  /*2470*/  @P1 BRA `(.L_x_30) ;  /* 0x0000000000041947 */ /* 0x001fea0003800000 */
[----:B------:R-:W-:Y:S01]  /*2480*/  BPT.TRAP 0x1 ;  /* 0x000000040000795c */ /* 0x000fe20000300000 */
.L_x_30:
[----:B------:R-:W-:Y:S01]  /*2490*/  UIADD3 UR10, UR10, 0x1, URZ ;  /* 0x000000010a0a7890 */ /* 0x000fe2000fffe03f */
[C---:B------:R-:W-:Y:S01]  /*24a0*/  ISETP.GT.AND P2, PT, R0.reuse, 0x1, PT ;  /* 0x000000010000780c */ /* 0x040fe20003f44270 */
[----:B------:R-:W-:Y:S02]  /*24b0*/  VIADD R3, R3, 0x1 ;  /* 0x0000000103037836 */ /* 0x000fe40000000000 */
[----:B------:R-:W-:Y:S01]  /*24c0*/  UISETP.NE.AND UP0, UPT, UR10, 0x4, UPT ;  /* 0x000000040a00788c */ /* 0x000fe2000bf05270 */
[----:B------:R-:W-:Y:S02]  /*24d0*/  VIADD R0, R0, 0xffffffff ;  /* 0xffffffff00007836 */ /* 0x000fe40000000000 */
[C---:B------:R-:W-:Y:S01]  /*24e0*/  ISETP.NE.AND P1, PT, R3.reuse, 0x4, PT ;  /* 0x000000040300780c */ /* 0x040fe20003f25270 */
[----:B------:R-:W-:Y:S02]  /*24f0*/  USEL UR4, URZ, 0x1, UP0 ;  /* 0x000000013f047887 */ /* 0x000fe40008000000 */
[----:B------:R-:W-:Y:S01]  /*2500*/  USEL UR10, UR10, URZ, UP0 ;  /* 0x0000003f0a0a7287 */ /* 0x000fe20008000000 */
[----:B------:R-:W-:-:S03]  /*2510*/  SEL R3, R3, RZ, P1 ;  /* 0x000000ff03037207 */ /* 0x000fc60000800000 */
[----:B------:R-:W-:Y:S01]  /*2520*/  LOP3.LUT R6, R6, UR4, RZ, 0x3c, !PT ;  /* 0x0000000406067c12 */ /* 0x000fe2000f8e3cff */
[----:B------:R-:W-:Y:S07]  /*2530*/  @P2 BRA `(.L_x_31) ;  /* 0xfffffff800982947 */ /* 0x000fee000383ffff */
.L_x_24:
[----:B01----:R-:W0:Y:S01]  /*2540*/  LDC R0, c[0x0][0x28c] ;  /* 0x0000a300ff007b82 */ /* 0x003e220000000800 */
[----:B------:R1:W-:Y:S01]  /*2550*/  SYNCS.ARRIVE.TRANS64.A1T0 RZ, [R101+UR50], RZ ;  /* 0x000000ff65ff79a7 */ /* 0x0003e20008100032 */
[----:B0-----:R-:W-:-:S13]  /*2560*/  ISETP.GE.AND P1, PT, R0, 0x1, PT ;  /* 0x000000010000780c */ /* 0x001fda0003f26270 */
[----:B-1----:R-:W-:Y:S05]  /*2570*/  @!P1 BRA `(.L_x_32) ;  /* 0x0000000000409947 */ /* 0x002fea0003800000 */
[----:B------:R-:W-:Y:S05]  /*2580*/  @!P0 BRA `(.L_x_33) ;  /* 0x0000000000048947 */ /* 0x000fea0003800000 */
[----:B------:R-:W-:Y:S01]  /*2590*/  BPT.TRAP 0x1 ;  /* 0x000000040000795c */ /* 0x000fe20000300000 */
.L_x_33:
[----:B------:R-:W-:Y:S01]  /*25a0*/  ISETP.NE.AND P0, PT, R23, RZ, PT ;  /* 0x000000ff1700720c */ /* 0x000fe20003f05270 */
[----:B------:R-:W-:-:S12]  /*25b0*/  IMAD.U32 R3, RZ, RZ, UR42 ;  /* 0x0000002aff037e24 */ /* 0x000fd8000f8e00ff */
[----:B------:R-:W-:-:S05]  /*25c0*/  VOTEU.ANY UP0, P0 ;  /* 0x00000000003f7886 */ /* 0x000fca0000000100 */
[----:B------:R-:W-:Y:S02]  /*25d0*/  @UP0 UIADD3 UR4, UR46, UR45, URZ ;  /* 0x0000002d2e040290 */ /* 0x000fe4000fffe03f */
[----:B------:R-:W-:-:S04]  /*25e0*/  UISETP.GT.U32.AND UP0, UPT, UR40, 0x1, UPT ;  /* 0x000000012800788c */ /* 0x000fc8000bf04070 */
[----:B------:R-:W-:-:S04]  /*25f0*/  IMAD.U32 R0, RZ, RZ, UR4 ;  /* 0x00000004ff007e24 */ /* 0x000fc8000f8e00ff */
[----:B------:R-:W-:-:S05]  /*2600*/  @P0 IMAD.SHL.U32 R0, R0, 0x8, RZ ;  /* 0x0000000800000824 */ /* 0x000fca00078e00ff */
[----:B------:R-:W-:-:S04]  /*2610*/  @P0 LOP3.LUT R0, R0, 0x18, RZ, 0xc0, !PT ;  /* 0x0000001800000812 */ /* 0x000fc800078ec0ff */
[----:B------:R-:W-:-:S04]  /*2620*/  @P0 IADD3 R3, R3, 0x20, R0 ;  /* 0x0000002003030810 */ /* 0x000fc80007ffe000 */
[----:B------:R-:W-:-:S04]  /*2630*/  @P0 PRMT R3, R22, 0x654, R3 ;  /* 0x0000065416030816 */ /* 0x000fc80000000003 */
[----:B------:R0:W-:Y:S01]  /*2640*/  @P0 SYNCS.ARRIVE.TRANS64.RED.A1T0 RZ, [R3+URZ], RZ ;  /* 0x000000ff03ff09a7 */ /* 0x0001e2000810043f */
[----:B------:R-:W-:-:S13]  /*2650*/  PLOP3.LUT P0, PT, PT, PT, UP0, 0x80, 0x0 ;  /* 0x000000000000781c */ /* 0x000fda0003f0f008 */
[----:B0-----:R-:W-:Y:S05]  /*2660*/  @P0 BRA `(.L_x_32) ;  /* 0x0000000000040947 */ /* 0x001fea0003800000 */
[----:B------:R-:W-:Y:S01]  /*2670*/  BPT.TRAP 0x1 ;  /* 0x000000040000795c */ /* 0x000fe20000300000 */
.L_x_32:
[----:B------:R-:W-:Y:S02]  /*2680*/  SHF.L.U32 R0, R100, 0x1f, RZ ;  /* 0x0000001f64007819 */ /* 0x000fe400000006ff */
[----:B------:R-:W-:Y:S02]  /*2690*/  SHF.R.S32.HI R9, RZ, 0x1f, R19 ;  /* 0x0000001fff097819 */ /* 0x000fe40000011413 */
[----:B------:R-:W0:Y:S02]  /*26a0*/  SYNCS.PHASECHK.TRANS64.TRYWAIT P0, [R97+URZ+0x8], R0 ;  /* 0x00000800610075a7 */ /* 0x000e24000800017f */
[----:B0-----:R-:W-:Y:S05]  /*26b0*/  @!P0 BRA `(.L_x_34) ;  /* 0x0000004c00d08947 */ /* 0x001fea0003800000 */
.L_x_188:
[----:B------:R-:W-:Y:S01]  /*26c0*/  ULDC.64 UR4, c[0x0][0x5d0] ;  /* 0x0001740000047ab9 */ /* 0x000fe20000000a00 */
[----:B------:R-:W-:Y:S01]  /*26d0*/  ULDC UR6, c[0x0][0x284] ;  /* 0x0000a10000067ab9 */ /* 0x000fe20000000800 */
[----:B0-----:R-:W-:Y:S02]  /*26e0*/  IMAD R0, R9, UR4, RZ ;  /* 0x0000000409007c24 */ /* 0x001fe4000f8e02ff */
[----:B------:R-:W-:Y:S02]  /*26f0*/  IMAD.SHL.U32 R10, R2, 0x80, RZ ;  /* 0x00000080020a7824 */ /* 0x000fe400078e00ff */
[C---:B------:R-:W-:Y:S02]  /*2700*/  IMAD R5, R19.reuse, UR5, R0 ;  /* 0x0000000513057c24 */ /* 0x040fe4000f8e0200 */
[----:B------:R-:W-:Y:S01]  /*2710*/  IMAD.SHL.U32 R0, R18, 0x40, RZ ;  /* 0x0000004012007824 */ /* 0x000fe200078e00ff */
[----:B------:R-:W-:Y:S01]  /*2720*/  SHF.R.S32.HI R11, RZ, 0x1f, R10 ;  /* 0x0000001fff0b7819 */ /* 0x000fe2000001140a */
[----:B------:R-:W-:Y:S01]  /*2730*/  IMAD.WIDE.U32 R2, R19, UR4, R92 ;  /* 0x0000000413027c25 */ /* 0x000fe2000f8e005c */
[----:B------:R-:W-:-:S02]  /*2740*/  ULDC.64 UR4, c[0x0][0x5c8] ;  /* 0x0001720000047ab9 */ /* 0x000fc40000000a00 */
[----:B------:R-:W-:Y:S01]  /*2750*/  ISETP.GE.AND P0, PT, R0, UR6, PT ;  /* 0x0000000600007c0c */ /* 0x000fe2000bf06270 */
[----:B------:R-:W-:Y:S01]  /*2760*/  ULDC UR6, c[0x0][0x288] ;  /* 0x0000a20000067ab9 */ /* 0x000fe20000000800 */
[----:B------:R-:W-:Y:S01]  /*2770*/  IADD3 R2, P1, R10, R2, RZ ;  /* 0x000000020a027210 */ /* 0x000fe20007f3e0ff */
[----:B------:R-:W-:Y:S01]  /*2780*/  IMAD.WIDE R20, R18, 0x40, R90 ;  /* 0x0000004012147825 */ /* 0x000fe200078e025a */
[----:B------:R-:W-:Y:S02]  /*2790*/  ISETP.GE.OR P0, PT, R10, UR6, P0 ;  /* 0x000000060a007c0c */ /* 0x000fe40008706670 */
[----:B------:R-:W-:Y:S01]  /*27a0*/  IADD3.X R3, R11, R3, R5, P1, !PT ;  /* 0x000000030b037210 */ /* 0x000fe20000ffe405 */
[----:B------:R-:W-:-:S04]  /*27b0*/  IMAD R7, R21, UR4, RZ ;  /* 0x0000000415077c24 */ /* 0x000fc8000f8e02ff */
[C---:B------:R-:W-:Y:S02]  /*27c0*/  IMAD R7, R20.reuse, UR5, R7 ;  /* 0x0000000514077c24 */ /* 0x040fe4000f8e0207 */
[----:B------:R-:W-:-:S04]  /*27d0*/  IMAD.WIDE.U32 R102, R20, UR4, R2 ;  /* 0x0000000414667c25 */ /* 0x000fc8000f8e0002 */
[----:B------:R-:W-:Y:S05]  /*27e0*/  @P0 BRA `(.L_x_35) ;  /* 0x0000003000d00947 */ /* 0x000fea0003800000 */
[----:B-----5:R-:W-:Y:S01]  /*27f0*/  FSETP.NEU.AND P1, PT, R89, RZ, PT ;  /* 0x000000ff5900720b */ /* 0x020fe20003f2d000 */
[----:B------:R-:W-:Y:S01]  /*2800*/  IMAD.IADD R18, R96, 0x1, -R10 ;  /* 0x0000000160127824 */ /* 0x000fe200078e0a0a */
[----:B------:R-:W-:Y:S01]  /*2810*/  BSSY B0, `(.L_x_35) ;  /* 0x0000331000007945 */ /* 0x000fe20003800000 */
[----:B------:R-:W-:Y:S02]  /*2820*/  IMAD.IADD R0, R99, 0x1, -R0 ;  /* 0x0000000163007824 */ /* 0x000fe400078e0a00 */
[----:B------:R-:W-:Y:S01]  /*2830*/  IMAD.IADD R7, R103, 0x1, R7 ;  /* 0x0000000167077824 */ /* 0x000fe200078e0207 */
[----:B------:R-:W-:-:S04]  /*2840*/  ISETP.GT.AND P0, PT, R18, RZ, PT ;  /* 0x000000ff1200720c */ /* 0x000fc80003f04270 */
[----:B------:R-:W-:-:S03]  /*2850*/  ISETP.GT.AND P2, PT, R0, RZ, P0 ;  /* 0x000000ff0000720c */ /* 0x000fc60000744270 */
[----:B------:R-:W-:Y:S10]  /*2860*/  @!P1 BRA `(.L_x_36) ;  /* 0x0000002400149947 */ /* 0x000ff40003800000 */
[----:B------:R-:W0:Y:S01]  /*2870*/  LDC.64 R106, c[0x0][0x5b8] ;  /* 0x00016e00ff6a7b82 */ /* 0x000e220000000a00 */
[----:B------:R-:W-:-:S07]  /*2880*/  ULDC.64 UR4, c[0x0][0x5c0] ;  /* 0x0001700000047ab9 */ /* 0x000fce0000000a00 */
[----:B------:R-:W1:Y:S08]  /*2890*/  LDC.64 R108, c[0x0][0x5b0] ;  /* 0x00016c00ff6c7b82 */ /* 0x000e700000000a00 */
[----:B------:R-:W2:Y:S01]  /*28a0*/  LDC.64 R110, c[0x0][0x5a8] ;  /* 0x00016a00ff6e7b82 */ /* 0x000ea20000000a00 */
[-C--:B0-----:R-:W-:Y:S02]  /*28b0*/  IMAD R4, R9, R106.reuse, RZ ;  /* 0x0000006a09047224 */ /* 0x081fe400078e02ff */
[----:B------:R-:W-:-:S04]  /*28c0*/  IMAD.WIDE.U32 R2, R19, R106, R92 ;  /* 0x0000006a13027225 */ /* 0x000fc800078e005c */
[----:B------:R-:W-:Y:S01]  /*28d0*/  IMAD R103, R19, R107, R4 ;  /* 0x0000006b13677224 */ /* 0x000fe200078e0204 */
[----:B------:R-:W-:Y:S01]  /*28e0*/  IADD3 R4, P1, R10, R2, RZ ;  /* 0x000000020a047210 */ /* 0x000fe20007f3e0ff */
[----:B-1----:R-:W-:-:S03]  /*28f0*/  IMAD R2, R21, R108, RZ ;  /* 0x0000006c15027224 */ /* 0x002fc600078e02ff */
[----:B------:R-:W-:Y:S01]  /*2900*/  IADD3.X R5, R11, R3, R103, P1, !PT ;  /* 0x000000030b057210 */ /* 0x000fe20000ffe467 */
[C---:B------:R-:W-:Y:S02]  /*2910*/  IMAD R21, R20.reuse, R109, R2 ;  /* 0x0000006d14157224 */ /* 0x040fe400078e0202 */
[----:B------:R-:W-:-:S04]  /*2920*/  IMAD.WIDE.U32 R2, R20, R108, R4 ;  /* 0x0000006c14027225 */ /* 0x000fc800078e0004 */
[----:B------:R-:W-:Y:S01]  /*2930*/  IMAD.IADD R3, R3, 0x1, R21 ;  /* 0x0000000103037824 */ /* 0x000fe200078e0215 */
[----:B--2---:R-:W-:-:S04]  /*2940*/  LEA R8, P1, R2, R110, 0x2 ;  /* 0x0000006e02087211 */ /* 0x004fc800078210ff */
[----:B------:R-:W-:-:S05]  /*2950*/  LEA.HI.X R9, R2, R111, R3, 0x2, P1 ;  /* 0x0000006f02097211 */ /* 0x000fca00008f1403 */
[----:B------:R0:W2:Y:S01]  /*2960*/  @P2 LDG.E.LTC128B R104, desc[UR54][R8.64] ;  /* 0x0000003608682981 */ /* 0x0000a2000c1e1920 */
[----:B------:R-:W-:Y:S01]  /*2970*/  IMAD.WIDE.U32 R2, R20, R108, R10 ;  /* 0x0000006c14027225 */ /* 0x000fe200078e000a */
[----:B------:R-:W-:Y:S01]  /*2980*/  SHF.L.U64.HI R15, R108, 0x3, R109 ;  /* 0x000000036c0f7819 */ /* 0x000fe2000001026d */
[----:B------:R-:W-:Y:S01]  /*2990*/  BSSY B1, `(.L_x_37) ;  /* 0x0000017000017945 */ /* 0x000fe20003800000 */
[----:B------:R-:W-:Y:S01]  /*29a0*/  ISETP.GT.AND P0, PT, R0, 0x8, P0 ;  /* 0x000000080000780c */ /* 0x000fe20000704270 */
[----:B------:R-:W-:Y:S01]  /*29b0*/  IMAD.SHL.U32 R14, R108, 0x8, RZ ;  /* 0x000000086c0e7824 */ /* 0x000fe200078e00ff */
[----:B------:R-:W-:-:S03]  /*29c0*/  IADD3 R12, P1, R92, R2, RZ ;  /* 0x000000025c0c7210 */ /* 0x000fc60007f3e0ff */
[----:B------:R-:W-:Y:S01]  /*29d0*/  IMAD.WIDE.U32 R14, R20, R108, R14 ;  /* 0x0000006c140e7225 */ /* 0x000fe200078e000e */
[----:B------:R-:W-:Y:S02]  /*29e0*/  IADD3.X R13, R93, R21, R3, P1, !PT ;  /* 0x000000155d0d7210 */ /* 0x000fe40000ffe403 */
[C---:B------:R-:W-:Y:S01]  /*29f0*/  LEA R6, P1, R102.reuse, UR4, 0x2 ;  /* 0x0000000466067c11 */ /* 0x040fe2000f8210ff */
[----:B------:R-:W-:Y:S02]  /*2a00*/  IMAD.IADD R21, R21, 0x1, R15 ;  /* 0x0000000115157824 */ /* 0x000fe400078e020f */
[----:B------:R-:W-:Y:S01]  /*2a10*/  IMAD.WIDE.U32 R12, R19, R106, R12 ;  /* 0x0000006a130c7225 */ /* 0x000fe200078e000c */
[----:B------:R-:W-:Y:S02]  /*2a20*/  LEA.HI.X R7, R102, UR5, R7, 0x2, P1 ;  /* 0x0000000566077c11 */ /* 0x000fe400088f1407 */
[----:B------:R-:W-:Y:S01]  /*2a30*/  ISETP.GT.AND P1, PT, R18, 0x1, PT ;  /* 0x000000011200780c */ /* 0x000fe20003f24270 */
[----:B------:R-:W-:Y:S01]  /*2a40*/  IMAD.IADD R3, R103, 0x1, R13 ;  /* 0x0000000167037824 */ /* 0x000fe200078e020d */
[----:B------:R-:W-:-:S02]  /*2a50*/  LEA R2, P3, R12, R110, 0x2 ;  /* 0x0000006e0c027211 */ /* 0x000fc400078610ff */
[----:B------:R-:W-:Y:S02]  /*2a60*/  ISETP.GT.AND P5, PT, R0, RZ, P1 ;  /* 0x000000ff0000720c */ /* 0x000fe40000fa4270 */
[----:B------:R-:W-:Y:S02]  /*2a70*/  LEA.HI.X R3, R12, R111, R3, 0x2, P3 ;  /* 0x0000006f0c037211 */ /* 0x000fe400018f1403 */
[----:B0-----:R-:W-:-:S04]  /*2a80*/  IADD3 R8, P3, R4, R14, RZ ;  /* 0x0000000e04087210 */ /* 0x001fc80007f7e0ff */
[----:B------:R-:W-:Y:S01]  /*2a90*/  LEA R12, P4, R8, R110, 0x2 ;  /* 0x0000006e080c7211 */ /* 0x000fe200078810ff */
[----:B------:R-:W-:Y:S02]  /*2aa0*/  IMAD.X R5, R21, 0x1, R5, P3 ;  /* 0x0000000115057824 */ /* 0x000fe400018e0605 */
[----:B--2---:R-:W-:-:S04]  /*2ab0*/  FMUL R9, R104, R89 ;  /* 0x0000005968097220 */ /* 0x004fc80000400000 */
[----:B------:R-:W-:-:S05]  /*2ac0*/  FFMA R9, R24, R88, R9 ;  /* 0x0000005818097223 */ /* 0x000fca0000000009 */
[----:B------:R0:W-:Y:S01]  /*2ad0*/  @P2 STG.E desc[UR54][R6.64], R9 ;  /* 0x0000000906002986 */ /* 0x0001e2000c101936 */
[----:B------:R-:W-:Y:S05]  /*2ae0*/  @!P5 BRA `(.L_x_38) ;  /* 0x000000000004d947 */ /* 0x000fea0003800000 */
[----:B------:R1:W5:Y:S02]  /*2af0*/  LDG.E.LTC128B R104, desc[UR54][R2.64+0x4] ;  /* 0x0000043602687981 */ /* 0x000364000c1e1920 */
.L_x_38:
[----:B------:R-:W-:Y:S05]  /*2b00*/  BSYNC B1 ;  /* 0x0000000000017941 */ /* 0x000fea0003800000 */
.L_x_37:
[----:B-----5:R-:W-:Y:S01]  /*2b10*/  FMUL R4, R104, R89 ;  /* 0x0000005968047220 */ /* 0x020fe20000400000 */
[----:B------:R-:W-:-:S03]  /*2b20*/  LEA.HI.X R13, R8, R111, R5, 0x2, P4 ;  /* 0x0000006f080d7211 */ /* 0x000fc600020f1405 */
[----:B------:R-:W-:-:S05]  /*2b30*/  FFMA R25, R25, R88, R4 ;  /* 0x0000005819197223 */ /* 0x000fca0000000004 */
[----:B------:R2:W-:Y:S04]  /*2b40*/  @P5 STG.E desc[UR54][R6.64+0x4], R25 ;  /* 0x0000041906005986 */ /* 0x0005e8000c101936 */
[----:B------:R-:W3:Y:S01]  /*2b50*/  @P0 LDG.E.LTC128B R104, desc[UR54][R12.64] ;  /* 0x000000360c680981 */ /* 0x000ee2000c1e1920 */
[----:B------:R-:W-:Y:S01]  /*2b60*/  IADD3 R10, P2, P3, R92, R14, R10 ;  /* 0x0000000e5c0a7210 */ /* 0x000fe20007b5e00a */
[----:B------:R-:W-:Y:S01]  /*2b70*/  BSSY B1, `(.L_x_39) ;  /* 0x0000010000017945 */ /* 0x000fe20003800000 */
[----:B0-----:R-:W-:Y:S02]  /*2b80*/  SHF.L.U64.HI R9, R95, 0x2, R94 ;  /* 0x000000025f097819 */ /* 0x001fe4000001025e */
[----:B------:R-:W-:Y:S02]  /*2b90*/  IADD3.X R11, R93, R21, R11, P2, P3 ;  /* 0x000000155d0b7210 */ /* 0x000fe400017e640b */
[----:B------:R-:W-:-:S02]  /*2ba0*/  LEA R8, P3, R95, R6, 0x2 ;  /* 0x000000065f087211 */ /* 0x000fc400078610ff */
[----:B------:R-:W-:Y:S01]  /*2bb0*/  ISETP.GT.AND P1, PT, R0, 0x8, P1 ;  /* 0x000000080000780c */ /* 0x000fe20000f24270 */
[----:B------:R-:W-:Y:S01]  /*2bc0*/  IMAD.WIDE.U32 R10, R19, R106, R10 ;  /* 0x0000006a130a7225 */ /* 0x000fe200078e000a */
[----:B------:R-:W-:-:S03]  /*2bd0*/  ISETP.GT.AND P2, PT, R18, 0x8, PT ;  /* 0x000000081200780c */ /* 0x000fc60003f44270 */
[----:B------:R-:W-:Y:S01]  /*2be0*/  IMAD.X R9, R9, 0x1, R7, P3 ;  /* 0x0000000109097824 */ /* 0x000fe200018e0607 */
[----:B------:R-:W-:Y:S01]  /*2bf0*/  LEA R4, P4, R10, R110, 0x2 ;  /* 0x0000006e0a047211 */ /* 0x000fe200078810ff */
[----:B------:R-:W-:Y:S02]  /*2c00*/  IMAD.IADD R11, R103, 0x1, R11 ;  /* 0x00000001670b7824 */ /* 0x000fe400078e020b */
[----:B---3--:R-:W-:-:S04]  /*2c10*/  FMUL R5, R104, R89 ;  /* 0x0000005968057220 */ /* 0x008fc80000400000 */
[----:B------:R-:W-:Y:S01]  /*2c20*/  FFMA R13, R26, R88, R5 ;  /* 0x000000581a0d7223 */ /* 0x000fe20000000005 */
[----:B------:R-:W-:-:S04]  /*2c30*/  LEA.HI.X R5, R10, R111, R11, 0x2, P4 ;  /* 0x0000006f0a057211 */ /* 0x000fc800020f140b */
[----:B------:R2:W-:Y:S01]  /*2c40*/  @P0 STG.E desc[UR54][R8.64], R13 ;  /* 0x0000000d08000986 */ /* 0x0005e2000c101936 */
[----:B------:R-:W-:Y:S05]  /*2c50*/  @!P1 BRA `(.L_x_40) ;  /* 0x0000000000049947 */ /* 0x000fea0003800000 */
[----:B------:R0:W5:Y:S02]  /*2c60*/  LDG.E.LTC128B R104, desc[UR54][R4.64+0x4] ;  /* 0x0000043604687981 */ /* 0x000164000c1e1920 */
.L_x_40:
[----:B------:R-:W-:Y:S05]  /*2c70*/  BSYNC B1 ;  /* 0x0000000000017941 */ /* 0x000fea0003800000 */
.L_x_39:
[----:B-----5:R-:W-:Y:S01]  /*2c80*/  FMUL R10, R104, R89 ;  /* 0x00000059680a7220 */ /* 0x020fe20000400000 */
[----:B------:R-:W-:Y:S01]  /*2c90*/  ISETP.GT.AND P3, PT, R0, RZ, P2 ;  /* 0x000000ff0000720c */ /* 0x000fe20001764270 */
[----:B------:R-:W-:Y:S01]  /*2ca0*/  BSSY B1, `(.L_x_41) ;  /* 0x0000006000017945 */ /* 0x000fe20003800000 */
[----:B------:R-:W-:Y:S01]  /*2cb0*/  ISETP.GT.AND P0, PT, R18, 0x9, PT ;  /* 0x000000091200780c */ /* 0x000fe20003f04270 */
[----:B------:R-:W-:-:S05]  /*2cc0*/  FFMA R27, R27, R88, R10 ;  /* 0x000000581b1b7223 */ /* 0x000fca000000000a */
[----:B------:R3:W-:Y:S05]  /*2cd0*/  @P1 STG.E desc[UR54][R8.64+0x4], R27 ;  /* 0x0000041b08001986 */ /* 0x0007ea000c101936 */
[----:B------:R-:W-:Y:S05]  /*2ce0*/  @!P3 BRA `(.L_x_42) ;  /* 0x000000000004b947 */ /* 0x000fea0003800000 */
[----:B------:R4:W5:Y:S02]  /*2cf0*/  LDG.E.LTC128B R104, desc[UR54][R2.64+0x20] ;  /* 0x0000203602687981 */ /* 0x000964000c1e1920 */
.L_x_42:
[----:B------:R-:W-:Y:S05]  /*2d00*/  BSYNC B1 ;  /* 0x0000000000017941 */ /* 0x000fea0003800000 */
.L_x_41:
[----:B-----5:R-:W-:Y:S01]  /*2d10*/  FMUL R11, R104, R89 ;  /* 0x00000059680b7220 */ /* 0x020fe20000400000 */
[----:B------:R-:W-:Y:S01]  /*2d20*/  ISETP.GT.AND P1, PT, R0, RZ, P0 ;  /* 0x000000ff0000720c */ /* 0x000fe20000724270 */
[----:B------:R-:W-:Y:S02]  /*2d30*/  BSSY B1, `(.L_x_43) ;  /* 0x0000005000017945 */ /* 0x000fe40003800000 */
[----:B------:R-:W-:-:S05]  /*2d40*/  FFMA R11, R28, R88, R11 ;  /* 0x000000581c0b7223 */ /* 0x000fca000000000b */
[----:B------:R0:W-:Y:S05]  /*2d50*/  @P3 STG.E desc[UR54][R6.64+0x20], R11 ;  /* 0x0000200b06003986 */ /* 0x0001ea000c101936 */
[----:B------:R-:W-:Y:S05]  /*2d60*/  @!P1 BRA `(.L_x_44) ;  /* 0x0000000000049947 */ /* 0x000fea0003800000 */
[----:B------:R0:W5:Y:S02]  /*2d70*/  LDG.E.LTC128B R104, desc[UR54][R2.64+0x24] ;  /* 0x0000243602687981 */ /* 0x000164000c1e1920 */
.L_x_44:
[----:B------:R-:W-:Y:S05]  /*2d80*/  BSYNC B1 ;  /* 0x0000000000017941 */ /* 0x000fea0003800000 */
.L_x_43:
[----:B-----5:R-:W-:Y:S01]  /*2d90*/  FMUL R10, R104, R89 ;  /* 0x00000059680a7220 */ /* 0x020fe20000400000 */
[----:B------:R-:W-:Y:S01]  /*2da0*/  ISETP.GT.AND P2, PT, R0, 0x8, P2 ;  /* 0x000000080000780c */ /* 0x000fe20001744270 */
[----:B------:R-:W-:Y:S02]  /*2db0*/  BSSY B1, `(.L_x_45) ;  /* 0x0000005000017945 */ /* 0x000fe40003800000 */
[----:B------:R-:W-:-:S05]  /*2dc0*/  FFMA R29, R29, R88, R10 ;  /* 0x000000581d1d7223 */ /* 0x000fca000000000a */
[----:B------:R0:W-:Y:S05]  /*2dd0*/  @P1 STG.E desc[UR54][R6.64+0x24], R29 ;  /* 0x0000241d06001986 */ /* 0x0001ea000c101936 */
[----:B------:R-:W-:Y:S05]  /*2de0*/  @!P2 BRA `(.L_x_46) ;  /* 0x000000000004a947 */ /* 0x000fea0003800000 */
[----:B------:R0:W5:Y:S02]  /*2df0*/  LDG.E.LTC128B R104, desc[UR54][R4.64+0x20] ;  /* 0x0000203604687981 */ /* 0x000164000c1e1920 */
.L_x_46:
[----:B------:R-:W-:Y:S05]  /*2e00*/  BSYNC B1 ;  /* 0x0000000000017941 */ /* 0x000fea0003800000 */
.L_x_45:
[----:B0----5:R-:W-:Y:S01]  /*2e10*/  FMUL R11, R104, R89 ;  /* 0x00000059680b7220 */ /* 0x021fe20000400000 */
[----:B------:R-:W-:Y:S01]  /*2e20*/  ISETP.GT.AND P0, PT, R0, 0x8, P0 ;  /* 0x000000080000780c */ /* 0x000fe20000704270 */
[----:B------:R-:W-:Y:S01]  /*2e30*/  BSSY B1, `(.L_x_47) ;  /* 0x0000006000017945 */ /* 0x000fe20003800000 */
[----:B------:R-:W-:Y:S01]  /*2e40*/  ISETP.GT.AND P1, PT, R18, 0x10, PT ;  /* 0x000000101200780c */ /* 0x000fe20003f24270 */
[----:B------:R-:W-:-:S05]  /*2e50*/  FFMA R11, R30, R88, R11 ;  /* 0x000000581e0b7223 */ /* 0x000fca000000000b */
[----:B------:R0:W-:Y:S05]  /*2e60*/  @P2 STG.E desc[UR54][R8.64+0x20], R11 ;  /* 0x0000200b08002986 */ /* 0x0001ea000c101936 */
[----:B------:R-:W-:Y:S05]  /*2e70*/  @!P0 BRA `(.L_x_48) ;  /* 0x0000000000048947 */ /* 0x000fea0003800000 */
[----:B------:R0:W5:Y:S02]  /*2e80*/  LDG.E.LTC128B R104, desc[UR54][R4.64+0x24] ;  /* 0x0000243604687981 */ /* 0x000164000c1e1920 */
.L_x_48:
[----:B------:R-:W-:Y:S05]  /*2e90*/  BSYNC B1 ;  /* 0x0000000000017941 */ /* 0x000fea0003800000 */
.L_x_47:
        /* <DEDUP_REMOVED lines=8> */
.L_x_50:
[----:B------:R-:W-:Y:S05]  /*2f20*/  BSYNC B1 ;  /* 0x0000000000017941 */ /* 0x000fea0003800000 */
.L_x_49:
[----:B0----5:R-:W-:Y:S01]  /*2f30*/  FMUL R11, R104, R89 ;  /* 0x00000059680b7220 */ /* 0x021fe20000400000 */
[----:B------:R-:W-:Y:S01]  /*2f40*/  ISETP.GT.AND P0, PT, R0, RZ, P2 ;  /* 0x000000ff0000720c */ /* 0x000fe20001704270 */
[----:B------:R-:W-:Y:S02]  /*2f50*/  BSSY B1, `(.L_x_51) ;  /* 0x0000005000017945 */ /* 0x000fe40003800000 */
[----:B------:R-:W-:-:S05]  /*2f60*/  FFMA R11, R32, R88, R11 ;  /* 0x00000058200b7223 */ /* 0x000fca000000000b */
[----:B------:R0:W-:Y:S05]  /*2f70*/  @P3 STG.E desc[UR54][R6.64+0x40], R11 ;  /* 0x0000400b06003986 */ /* 0x0001ea000c101936 */
[----:B------:R-:W-:Y:S05]  /*2f80*/  @!P0 BRA `(.L_x_52) ;  /* 0x0000000000048947 */ /* 0x000fea0003800000 */
[----:B------:R0:W5:Y:S02]  /*2f90*/  LDG.E.LTC128B R104, desc[UR54][R2.64+0x44] ;  /* 0x0000443602687981 */ /* 0x000164000c1e1920 */
.L_x_52:
[----:B------:R-:W-:Y:S05]  /*2fa0*/  BSYNC B1 ;  /* 0x0000000000017941 */ /* 0x000fea0003800000 */
.L_x_51:
[----:B-----5:R-:W-:Y:S01]  /*2fb0*/  FMUL R10, R104, R89 ;  /* 0x00000059680a7220 */ /* 0x020fe20000400000 */
[----:B------:R-:W-:Y:S01]  /*2fc0*/  ISETP.GT.AND P1, PT, R0, 0x8, P1 ;  /* 0x000000080000780c */ /* 0x000fe20000f24270 */
[----:B------:R-:W-:Y:S02]  /*2fd0*/  BSSY B1, `(.L_x_53) ;  /* 0x0000005000017945 */ /* 0x000fe40003800000 */
[----:B------:R-:W-:-:S05]  /*2fe0*/  FFMA R33, R33, R88, R10 ;  /* 0x0000005821217223 */ /* 0x000fca000000000a */
[----:B------:R0:W-:Y:S05]  /*2ff0*/  @P0 STG.E desc[UR54][R6.64+0x44], R33 ;  /* 0x0000442106000986 */ /* 0x0001ea000c101936 */
[----:B------:R-:W-:Y:S05]  /*3000*/  @!P1 BRA `(.L_x_54) ;  /* 0x0000000000049947 */ /* 0x000fea0003800000 */
[----:B------:R0:W5:Y:S02]  /*3010*/  LDG.E.LTC128B R104, desc[UR54][R4.64+0x40] ;  /* 0x0000403604687981 */ /* 0x000164000c1e1920 */
.L_x_54:
[----:B------:R-:W-:Y:S05]  /*3020*/  BSYNC B1 ;  /* 0x0000000000017941 */ /* 0x000fea0003800000 */
.L_x_53:
        /* <DEDUP_REMOVED lines=8> */
.L_x_56:
[----:B------:R-:W-:Y:S05]  /*30b0*/  BSYNC B1 ;  /* 0x0000000000017941 */ /* 0x000fea0003800000 */
.L_x_55:
        /* <DEDUP_REMOVED lines=8> */
.L_x_58:
[----:B------:R-:W-:Y:S05]  /*3140*/  BSYNC B1 ;  /* 0x0000000000017941 */ /* 0x000fea0003800000 */
.L_x_57:
[----:B0----5:R-:W-:Y:S01]  /*3150*/  FMUL R11, R104, R89 ;  /* 0x00000059680b7220 */ /* 0x021fe20000400000 */
[----:B------:R-:W-:Y:S01]  /*3160*/  ISETP.GT.AND P2, PT, R0, RZ, P1 ;  /* 0x000000ff0000720c */ /* 0x000fe20000f44270 */
[----:B------:R-:W-:Y:S02]  /*3170*/  BSSY B1, `(.L_x_59) ;  /* 0x0000005000017945 */ /* 0x000fe40003800000 */
[----:B------:R-:W-:-:S05]  /*3180*/  FFMA R11, R36, R88, R11 ;  /* 0x00000058240b7223 */ /* 0x000fca000000000b */
[----:B------:R0:W-:Y:S05]  /*3190*/  @P3 STG.E desc[UR54][R6.64+0x60], R11 ;  /* 0x0000600b06003986 */ /* 0x0001ea000c101936 */
[----:B------:R-:W-:Y:S05]  /*31a0*/  @!P2 BRA `(.L_x_60) ;  /* 0x000000000004a947 */ /* 0x000fea0003800000 */
[----:B------:R0:W5:Y:S02]  /*31b0*/  LDG.E.LTC128B R104, desc[UR54][R2.64+0x64] ;  /* 0x0000643602687981 */ /* 0x000164000c1e1920 */
.L_x_60:
[----:B------:R-:W-:Y:S05]  /*31c0*/  BSYNC B1 ;  /* 0x0000000000017941 */ /* 0x000fea0003800000 */
.L_x_59:
[----:B-----5:R-:W-:Y:S01]  /*31d0*/  FMUL R10, R104, R89 ;  /* 0x00000059680a7220 */ /* 0x020fe20000400000 */
[----:B------:R-:W-:Y:S01]  /*31e0*/  ISETP.GT.AND P0, PT, R0, 0x8, P0 ;  /* 0x000000080000780c */ /* 0x000fe20000704270 */
[----:B------:R-:W-:Y:S02]  /*31f0*/  BSSY B1, `(.L_x_61) ;  /* 0x0000005000017945 */ /* 0x000fe40003800000 */
[----:B------:R-:W-:-:S05]  /*3200*/  FFMA R37, R37, R88, R10 ;  /* 0x0000005825257223 */ /* 0x000fca000000000a */
[----:B------:R0:W-:Y:S05]  /*3210*/  @P2 STG.E desc[UR54][R6.64+0x64], R37 ;  /* 0x0000642506002986 */ /* 0x0001ea000c101936 */
[----:B------:R-:W-:Y:S05]  /*3220*/  @!P0 BRA `(.L_x_62) ;  /* 0x0000000000048947 */ /* 0x000fea0003800000 */
[----:B------:R0:W5:Y:S02]  /*3230*/  LDG.E.LTC128B R104, desc[UR54][R4.64+0x60] ;  /* 0x0000603604687981 */ /* 0x000164000c1e1920 */
.L_x_62:
[----:B------:R-:W-:Y:S05]  /*3240*/  BSYNC B1 ;  /* 0x0000000000017941 */ /* 0x000fea0003800000 */
.L_x_61:
        /* <DEDUP_REMOVED lines=8> */
.L_x_64:
[----:B------:R-:W-:Y:S05]  /*32d0*/  BSYNC B1 ;  /* 0x0000000000017941 */ /* 0x000fea0003800000 */
.L_x_63:
        /* <DEDUP_REMOVED lines=8> */
.L_x_66:
[----:B------:R-:W-:Y:S05]  /*3360*/  BSYNC B1 ;  /* 0x0000000000017941 */ /* 0x000fea0003800000 */
.L_x_65:
[----:B0----5:R-:W-:Y:S01]  /*3370*/  FMUL R11, R104, R89 ;  /* 0x00000059680b7220 */ /* 0x021fe20000400000 */
[----:B------:R-:W-:Y:S01]  /*3380*/  ISETP.GT.AND P1, PT, R0, RZ, P0 ;  /* 0x000000ff0000720c */ /* 0x000fe20000724270 */
[----:B------:R-:W-:Y:S02]  /*3390*/  BSSY B1, `(.L_x_67) ;  /* 0x0000005000017945 */ /* 0x000fe40003800000 */
[----:B------:R-:W-:-:S05]  /*33a0*/  FFMA R11, R40, R88, R11 ;  /* 0x00000058280b7223 */ /* 0x000fca000000000b */
[----:B------:R0:W-:Y:S05]  /*33b0*/  @P3 STG.E desc[UR54][R6.64+0x80], R11 ;  /* 0x0000800b06003986 */ /* 0x0001ea000c101936 */
[----:B------:R-:W-:Y:S05]  /*33c0*/  @!P1 BRA `(.L_x_68) ;  /* 0x0000000000049947 */ /* 0x000fea0003800000 */
[----:B------:R0:W5:Y:S02]  /*33d0*/  LDG.E.LTC128B R104, desc[UR54][R2.64+0x84] ;  /* 0x0000843602687981 */ /* 0x000164000c1e1920 */
.L_x_68:
[----:B------:R-:W-:Y:S05]  /*33e0*/  BSYNC B1 ;  /* 0x0000000000017941 */ /* 0x000fea0003800000 */
.L_x_67:
[----:B-----5:R-:W-:Y:S01]  /*33f0*/  FMUL R10, R104, R89 ;  /* 0x00000059680a7220 */ /* 0x020fe20000400000 */
[----:B------:R-:W-:Y:S01]  /*3400*/  ISETP.GT.AND P2, PT, R0, 0x8, P2 ;  /* 0x000000080000780c */ /* 0x000fe20001744270 */
[----:B------:R-:W-:Y:S02]  /*3410*/  BSSY B1, `(.L_x_69) ;  /* 0x0000005000017945 */ /* 0x000fe40003800000 */
[----:B------:R-:W-:-:S05]  /*3420*/  FFMA R41, R41, R88, R10 ;  /* 0x0000005829297223 */ /* 0x000fca000000000a */
[----:B------:R0:W-:Y:S05]  /*3430*/  @P1 STG.E desc[UR54][R6.64+0x84], R41 ;  /* 0x0000842906001986 */ /* 0x0001ea000c101936 */
[----:B------:R-:W-:Y:S05]  /*3440*/  @!P2 BRA `(.L_x_70) ;  /* 0x000000000004a947 */ /* 0x000fea0003800000 */
[----:B------:R0:W5:Y:S02]  /*3450*/  LDG.E.LTC128B R104, desc[UR54][R4.64+0x80] ;  /* 0x0000803604687981 */ /* 0x000164000c1e1920 */
.L_x_70:
[----:B------:R-:W-:Y:S05]  /*3460*/  BSYNC B1 ;  /* 0x0000000000017941 */ /* 0x000fea0003800000 */
.L_x_69:
        /* <DEDUP_REMOVED lines=8> */
.L_x_72:
[----:B------:R-:W-:Y:S05]  /*34f0*/  BSYNC B1 ;  /* 0x0000000000017941 */ /* 0x000fea0003800000 */
.L_x_71:
        /* <DEDUP_REMOVED lines=8> */
.L_x_74:
[----:B------:R-:W-:Y:S05]  /*3580*/  BSYNC B1 ;  /* 0x0000000000017941 */ /* 0x000fea0003800000 */
.L_x_73:
[----:B0----5:R-:W-:Y:S01]  /*3590*/  FMUL R11, R104, R89 ;  /* 0x00000059680b7220 */ /* 0x021fe20000400000 */
[----:B------:R-:W-:Y:S01]  /*35a0*/  ISETP.GT.AND P0, PT, R0, RZ, P2 ;  /* 0x000000ff0000720c */ /* 0x000fe20001704270 */
[----:B------:R-:W-:Y:S02]  /*35b0*/  BSSY B1, `(.L_x_75) ;  /* 0x0000005000017945 */ /* 0x000fe40003800000 */
[----:B------:R-:W-:-:S05]  /*35c0*/  FFMA R11, R44, R88, R11 ;  /* 0x000000582c0b7223 */ /* 0x000fca000000000b */
[----:B------:R0:W-:Y:S05]  /*35d0*/  @P3 STG.E desc[UR54][R6.64+0xa0], R11 ;  /* 0x0000a00b06003986 */ /* 0x0001ea000c101936 */
[----:B------:R-:W-:Y:S05]  /*35e0*/  @!P0 BRA `(.L_x_76) ;  /* 0x0000000000048947 */ /* 0x000fea0003800000 */
[----:B------:R0:W5:Y:S02]  /*35f0*/  LDG.E.LTC128B R104, desc[UR54][R2.64+0xa4] ;  /* 0x0000a43602687981 */ /* 0x000164000c1e1920 */
.L_x_76:
[----:B------:R-:W-:Y:S05]  /*3600*/  BSYNC B1 ;  /* 0x0000000000017941 */ /* 0x000fea0003800000 */
.L_x_75:
[----:B-----5:R-:W-:Y:S01]  /*3610*/  FMUL R10, R104, R89 ;  /* 0x00000059680a7220 */ /* 0x020fe20000400000 */
[----:B------:R-:W-:Y:S01]  /*3620*/  ISETP.GT.AND P1, PT, R0, 0x8, P1 ;  /* 0x000000080000780c */ /* 0x000fe20000f24270 */
[----:B------:R-:W-:Y:S02]  /*3630*/  BSSY B1, `(.L_x_77) ;  /* 0x0000005000017945 */ /* 0x000fe40003800000 */
[----:B------:R-:W-:-:S05]  /*3640*/  FFMA R45, R45, R88, R10 ;  /* 0x000000582d2d7223 */ /* 0x000fca000000000a */
[----:B------:R0:W-:Y:S05]  /*3650*/  @P0 STG.E desc[UR54][R6.64+0xa4], R45 ;  /* 0x0000a42d06000986 */ /* 0x0001ea000c101936 */
[----:B------:R-:W-:Y:S05]  /*3660*/  @!P1 BRA `(.L_x_78) ;  /* 0x0000000000049947 */ /* 0x000fea0003800000 */
[----:B------:R0:W5:Y:S02]  /*3670*/  LDG.E.LTC128B R104, desc[UR54][R4.64+0xa0] ;  /* 0x0000a03604687981 */ /* 0x000164000c1e1920 */
.L_x_78:
[----:B------:R-:W-:Y:S05]  /*3680*/  BSYNC B1 ;  /* 0x0000000000017941 */ /* 0x000fea0003800000 */
.L_x_77:
        /* <DEDUP_REMOVED lines=8> */
.L_x_80:
[----:B------:R-:W-:Y:S05]  /*3710*/  BSYNC B1 ;  /* 0x0000000000017941 */ /* 0x000fea0003800000 */
.L_x_79:
        /* <DEDUP_REMOVED lines=8> */
.L_x_82:
[----:B------:R-:W-:Y:S05]  /*37a0*/  BSYNC B1 ;  /* 0x0000000000017941 */ /* 0x000fea0003800000 */
.L_x_81:
[----:B0----5:R-:W-:Y:S01]  /*37b0*/  FMUL R11, R104, R89 ;  /* 0x00000059680b7220 */ /* 0x021fe20000400000 */
[----:B------:R-:W-:Y:S01]  /*37c0*/  ISETP.GT.AND P2, PT, R0, RZ, P1 ;  /* 0x000000ff0000720c */ /* 0x000fe20000f44270 */
[----:B------:R-:W-:Y:S02]  /*37d0*/  BSSY B1, `(.L_x_83) ;  /* 0x0000005000017945 */ /* 0x000fe40003800000 */
[----:B------:R-:W-:-:S05]  /*37e0*/  FFMA R11, R48, R88, R11 ;  /* 0x00000058300b7223 */ /* 0x000fca000000000b */
[----:B------:R0:W-:Y:S05]  /*37f0*/  @P3 STG.E desc[UR54][R6.64+0xc0], R11 ;  /* 0x0000c00b06003986 */ /* 0x0001ea000c101936 */
[----:B------:R-:W-:Y:S05]  /*3800*/  @!P2 BRA `(.L_x_84) ;  /* 0x000000000004a947 */ /* 0x000fea0003800000 */
[----:B------:R0:W5:Y:S02]  /*3810*/  LDG.E.LTC128B R104, desc[UR54][R2.64+0xc4] ;  /* 0x0000c43602687981 */ /* 0x000164000c1e1920 */
.L_x_84:
[----:B------:R-:W-:Y:S05]  /*3820*/  BSYNC B1 ;  /* 0x0000000000017941 */ /* 0x000fea0003800000 */
.L_x_83:
[----:B-----5:R-:W-:Y:S01]  /*3830*/  FMUL R10, R104, R89 ;  /* 0x00000059680a7220 */ /* 0x020fe20000400000 */
[----:B------:R-:W-:Y:S01]  /*3840*/  ISETP.GT.AND P0, PT, R0, 0x8, P0 ;  /* 0x000000080000780c */ /* 0x000fe20000704270 */
[----:B------:R-:W-:Y:S02]  /*3850*/  BSSY B1, `(.L_x_85) ;  /* 0x0000005000017945 */ /* 0x000fe40003800000 */
[----:B------:R-:W-:-:S05]  /*3860*/  FFMA R49, R49, R88, R10 ;  /* 0x0000005831317223 */ /* 0x000fca000000000a */
[----:B------:R0:W-:Y:S05]  /*3870*/  @P2 STG.E desc[UR54][R6.64+0xc4], R49 ;  /* 0x0000c43106002986 */ /* 0x0001ea000c101936 */
[----:B------:R-:W-:Y:S05]  /*3880*/  @!P0 BRA `(.L_x_86) ;  /* 0x0000000000048947 */ /* 0x000fea0003800000 */
[----:B------:R0:W5:Y:S02]  /*3890*/  LDG.E.LTC128B R104, desc[UR54][R4.64+0xc0] ;  /* 0x0000c03604687981 */ /* 0x000164000c1e1920 */
.L_x_86:
[----:B------:R-:W-:Y:S05]  /*38a0*/  BSYNC B1 ;  /* 0x0000000000017941 */ /* 0x000fea0003800000 */
.L_x_85:
        /* <DEDUP_REMOVED lines=8> */
.L_x_88:
[----:B------:R-:W-:Y:S05]  /*3930*/  BSYNC B1 ;  /* 0x0000000000017941 */ /* 0x000fea0003800000 */
.L_x_87:
        /* <DEDUP_REMOVED lines=8> */
.L_x_90:
[----:B------:R-:W-:Y:S05]  /*39c0*/  BSYNC B1 ;  /* 0x0000000000017941 */ /* 0x000fea0003800000 */
.L_x_89:
[----:B0----5:R-:W-:Y:S01]  /*39d0*/  FMUL R11, R104, R89 ;  /* 0x00000059680b7220 */ /* 0x021fe20000400000 */
[----:B------:R-:W-:Y:S01]  /*39e0*/  ISETP.GT.AND P1, PT, R0, RZ, P0 ;  /* 0x000000ff0000720c */ /* 0x000fe20000724270 */
[----:B------:R-:W-:Y:S02]  /*39f0*/  BSSY B1, `(.L_x_91) ;  /* 0x0000005000017945 */ /* 0x000fe40003800000 */
[----:B------:R-:W-:-:S05]  /*3a00*/  FFMA R11, R52, R88, R11 ;  /* 0x00000058340b7223 */ /* 0x000fca000000000b */
[----:B------:R0:W-:Y:S05]  /*3a10*/  @P3 STG.E desc[UR54][R6.64+0xe0], R11 ;  /* 0x0000e00b06003986 */ /* 0x0001ea000c101936 */
[----:B------:R-:W-:Y:S05]  /*3a20*/  @!P1 BRA `(.L_x_92) ;  /* 0x0000000000049947 */ /* 0x000fea0003800000 */
[----:B------:R0:W5:Y:S02]  /*3a30*/  LDG.E.LTC128B R104, desc[UR54][R2.64+0xe4] ;  /* 0x0000e43602687981 */ /* 0x000164000c1e1920 */
.L_x_92:
[----:B------:R-:W-:Y:S05]  /*3a40*/  BSYNC B1 ;  /* 0x0000000000017941 */ /* 0x000fea0003800000 */
.L_x_91:
[----:B-----5:R-:W-:Y:S01]  /*3a50*/  FMUL R10, R104, R89 ;  /* 0x00000059680a7220 */ /* 0x020fe20000400000 */
[----:B------:R-:W-:Y:S01]  /*3a60*/  ISETP.GT.AND P2, PT, R0, 0x8, P2 ;  /* 0x000000080000780c */ /* 0x000fe20001744270 */
[----:B------:R-:W-:Y:S02]  /*3a70*/  BSSY B1, `(.L_x_93) ;  /* 0x0000005000017945 */ /* 0x000fe40003800000 */
[----:B------:R-:W-:-:S05]  /*3a80*/  FFMA R53, R53, R88, R10 ;  /* 0x0000005835357223 */ /* 0x000fca000000000a */
[----:B------:R0:W-:Y:S05]  /*3a90*/  @P1 STG.E desc[UR54][R6.64+0xe4], R53 ;  /* 0x0000e43506001986 */ /* 0x0001ea000c101936 */
[----:B------:R-:W-:Y:S05]  /*3aa0*/  @!P2 BRA `(.L_x_94) ;  /* 0x000000000004a947 */ /* 0x000fea0003800000 */
[----:B------:R0:W5:Y:S02]  /*3ab0*/  LDG.E.LTC128B R104, desc[UR54][R4.64+0xe0] ;  /* 0x0000e03604687981 */ /* 0x000164000c1e1920 */
.L_x_94:
[----:B------:R-:W-:Y:S05]  /*3ac0*/  BSYNC B1 ;  /* 0x0000000000017941 */ /* 0x000fea0003800000 */
.L_x_93:
        /* <DEDUP_REMOVED lines=8> */
.L_x_96:
[----:B------:R-:W-:Y:S05]  /*3b50*/  BSYNC B1 ;  /* 0x0000000000017941 */ /* 0x000fea0003800000 */
.L_x_95:
        /* <DEDUP_REMOVED lines=8> */
.L_x_98:
[----:B------:R-:W-:Y:S05]  /*3be0*/  BSYNC B1 ;  /* 0x0000000000017941 */ /* 0x000fea0003800000 */
.L_x_97:
[----:B0----5:R-:W-:Y:S01]  /*3bf0*/  FMUL R11, R104, R89 ;  /* 0x00000059680b7220 */ /* 0x021fe20000400000 */
[----:B------:R-:W-:Y:S01]  /*3c00*/  ISETP.GT.AND P0, PT, R0, RZ, P2 ;  /* 0x000000ff0000720c */ /* 0x000fe20001704270 */
[----:B------:R-:W-:Y:S02]  /*3c10*/  BSSY B1, `(.L_x_99) ;  /* 0x0000005000017945 */ /* 0x000fe40003800000 */
[----:B------:R-:W-:-:S05]  /*3c20*/  FFMA R11, R56, R88, R11 ;  /* 0x00000058380b7223 */ /* 0x000fca000000000b */
[----:B------:R0:W-:Y:S05]  /*3c30*/  @P3 STG.E desc[UR54][R6.64+0x100], R11 ;  /* 0x0001000b06003986 */ /* 0x0001ea000c101936 */
[----:B------:R-:W-:Y:S05]  /*3c40*/  @!P0 BRA `(.L_x_100) ;  /* 0x0000000000048947 */ /* 0x000fea0003800000 */
[----:B------:R0:W5:Y:S02]  /*3c50*/  LDG.E.LTC128B R104, desc[UR54][R2.64+0x104] ;  /* 0x0001043602687981 */ /* 0x000164000c1e1920 */
.L_x_100:
[----:B------:R-:W-:Y:S05]  /*3c60*/  BSYNC B1 ;  /* 0x0000000000017941 */ /* 0x000fea0003800000 */
.L_x_99:
[----:B-----5:R-:W-:Y:S01]  /*3c70*/  FMUL R10, R104, R89 ;  /* 0x00000059680a7220 */ /* 0x020fe20000400000 */
[----:B------:R-:W-:Y:S01]  /*3c80*/  ISETP.GT.AND P1, PT, R0, 0x8, P1 ;  /* 0x000000080000780c */ /* 0x000fe20000f24270 */
[----:B------:R-:W-:Y:S02]  /*3c90*/  BSSY B1, `(.L_x_101) ;  /* 0x0000005000017945 */ /* 0x000fe40003800000 */
[----:B------:R-:W-:-:S05]  /*3ca0*/  FFMA R57, R57, R88, R10 ;  /* 0x0000005839397223 */ /* 0x000fca000000000a */
[----:B------:R0:W-:Y:S05]  /*3cb0*/  @P0 STG.E desc[UR54][R6.64+0x104], R57 ;  /* 0x0001043906000986 */ /* 0x0001ea000c101936 */
[----:B------:R-:W-:Y:S05]  /*3cc0*/  @!P1 BRA `(.L_x_102) ;  /* 0x0000000000049947 */ /* 0x000fea0003800000 */
[----:B------:R0:W5:Y:S02]  /*3cd0*/  LDG.E.LTC128B R104, desc[UR54][R4.64+0x100] ;  /* 0x0001003604687981 */ /* 0x000164000c1e1920 */
.L_x_102:
[----:B------:R-:W-:Y:S05]  /*3ce0*/  BSYNC B1 ;  /* 0x0000000000017941 */ /* 0x000fea0003800000 */
.L_x_101:
        /* <DEDUP_REMOVED lines=8> */
.L_x_104:
[----:B------:R-:W-:Y:S05]  /*3d70*/  BSYNC B1 ;  /* 0x0000000000017941 */ /* 0x000fea0003800000 */
.L_x_103:
        /* <DEDUP_REMOVED lines=8> */
.L_x_106:
[----:B------:R-:W-:Y:S05]  /*3e00*/  BSYNC B1 ;  /* 0x0000000000017941 */ /* 0x000fea0003800000 */
.L_x_105:
[----:B0----5:R-:W-:Y:S01]  /*3e10*/  FMUL R11, R104, R89 ;  /* 0x00000059680b7220 */ /* 0x021fe20000400000 */
[----:B------:R-:W-:Y:S01]  /*3e20*/  ISETP.GT.AND P2, PT, R0, RZ, P1 ;  /* 0x000000ff0000720c */ /* 0x000fe20000f44270 */
[----:B------:R-:W-:Y:S02]  /*3e30*/  BSSY B1, `(.L_x_107) ;  /* 0x0000005000017945 */ /* 0x000fe40003800000 */
[----:B------:R-:W-:-:S05]  /*3e40*/  FFMA R11, R60, R88, R11 ;  /* 0x000000583c0b7223 */ /* 0x000fca000000000b */
[----:B------:R0:W-:Y:S05]  /*3e50*/  @P3 STG.E desc[UR54][R6.64+0x120], R11 ;  /* 0x0001200b06003986 */ /* 0x0001ea000c101936 */
[----:B------:R-:W-:Y:S05]  /*3e60*/  @!P2 BRA `(.L_x_108) ;  /* 0x000000000004a947 */ /* 0x000fea0003800000 */
[----:B------:R0:W5:Y:S02]  /*3e70*/  LDG.E.LTC128B R104, desc[UR54][R2.64+0x124] ;  /* 0x0001243602687981 */ /* 0x000164000c1e1920 */
.L_x_108:
[----:B------:R-:W-:Y:S05]  /*3e80*/  BSYNC B1 ;  /* 0x0000000000017941 */ /* 0x000fea0003800000 */
.L_x_107:
[----:B-----5:R-:W-:Y:S01]  /*3e90*/  FMUL R10, R104, R89 ;  /* 0x00000059680a7220 */ /* 0x020fe20000400000 */
[----:B------:R-:W-:Y:S01]  /*3ea0*/  ISETP.GT.AND P0, PT, R0, 0x8, P0 ;  /* 0x000000080000780c */ /* 0x000fe20000704270 */
[----:B------:R-:W-:Y:S02]  /*3eb0*/  BSSY B1, `(.L_x_109) ;  /* 0x0000005000017945 */ /* 0x000fe40003800000 */
[----:B------:R-:W-:-:S05]  /*3ec0*/  FFMA R61, R61, R88, R10 ;  /* 0x000000583d3d7223 */ /* 0x000fca000000000a */
[----:B------:R0:W-:Y:S05]  /*3ed0*/  @P2 STG.E desc[UR54][R6.64+0x124], R61 ;  /* 0x0001243d06002986 */ /* 0x0001ea000c101936 */
[----:B------:R-:W-:Y:S05]  /*3ee0*/  @!P0 BRA `(.L_x_110) ;  /* 0x0000000000048947 */ /* 0x000fea0003800000 */
[----:B------:R0:W5:Y:S02]  /*3ef0*/  LDG.E.LTC128B R104, desc[UR54][R4.64+0x120] ;  /* 0x0001203604687981 */ /* 0x000164000c1e1920 */
.L_x_110:
[----:B------:R-:W-:Y:S05]  /*3f00*/  BSYNC B1 ;  /* 0x0000000000017941 */ /* 0x000fea0003800000 */
.L_x_109:
        /* <DEDUP_REMOVED lines=8> */
.L_x_112:
[----:B------:R-:W-:Y:S05]  /*3f90*/  BSYNC B1 ;  /* 0x0000000000017941 */ /* 0x000fea0003800000 */
.L_x_111:
        /* <DEDUP_REMOVED lines=8> */
.L_x_114:
[----:B------:R-:W-:Y:S05]  /*4020*/  BSYNC B1 ;  /* 0x0000000000017941 */ /* 0x000fea0003800000 */
.L_x_113:
[----:B0----5:R-:W-:Y:S01]  /*4030*/  FMUL R11, R104, R89 ;  /* 0x00000059680b7220 */ /* 0x021fe20000400000 */
[----:B------:R-:W-:Y:S01]  /*4040*/  ISETP.GT.AND P1, PT, R0, RZ, P0 ;  /* 0x000000ff0000720c */ /* 0x000fe20000724270 */
[----:B------:R-:W-:Y:S02]  /*4050*/  BSSY B1, `(.L_x_115) ;  /* 0x0000005000017945 */ /* 0x000fe40003800000 */
[----:B------:R-:W-:-:S05]  /*4060*/  FFMA R11, R64, R88, R11 ;  /* 0x00000058400b7223 */ /* 0x000fca000000000b */
[----:B------:R0:W-:Y:S05]  /*4070*/  @P3 STG.E desc[UR54][R6.64+0x140], R11 ;  /* 0x0001400b06003986 */ /* 0x0001ea000c101936 */
[----:B------:R-:W-:Y:S05]  /*4080*/  @!P1 BRA `(.L_x_116) ;  /* 0x0000000000049947 */ /* 0x000fea0003800000 */
[----:B------:R0:W5:Y:S02]  /*4090*/  LDG.E.LTC128B R104, desc[UR54][R2.64+0x144] ;  /* 0x0001443602687981 */ /* 0x000164000c1e1920 */
.L_x_116:
[----:B------:R-:W-:Y:S05]  /*40a0*/  BSYNC B1 ;  /* 0x0000000000017941 */ /* 0x000fea0003800000 */
.L_x_115:
[----:B-----5:R-:W-:Y:S01]  /*40b0*/  FMUL R10, R104, R89 ;  /* 0x00000059680a7220 */ /* 0x020fe20000400000 */
[----:B------:R-:W-:Y:S01]  /*40c0*/  ISETP.GT.AND P2, PT, R0, 0x8, P2 ;  /* 0x000000080000780c */ /* 0x000fe20001744270 */
[----:B------:R-:W-:Y:S02]  /*40d0*/  BSSY B1, `(.L_x_117) ;  /* 0x0000005000017945 */ /* 0x000fe40003800000 */
[----:B------:R-:W-:-:S05]  /*40e0*/  FFMA R65, R65, R88, R10 ;  /* 0x0000005841417223 */ /* 0x000fca000000000a */
[----:B------:R0:W-:Y:S05]  /*40f0*/  @P1 STG.E desc[UR54][R6.64+0x144], R65 ;  /* 0x0001444106001986 */ /* 0x0001ea000c101936 */
[----:B------:R-:W-:Y:S05]  /*4100*/  @!P2 BRA `(.L_x_118) ;  /* 0x000000000004a947 */ /* 0x000fea0003800000 */
[----:B------:R0:W5:Y:S02]  /*4110*/  LDG.E.LTC128B R104, desc[UR54][R4.64+0x140] ;  /* 0x0001403604687981 */ /* 0x000164000c1e1920 */
.L_x_118:
[----:B------:R-:W-:Y:S05]  /*4120*/  BSYNC B1 ;  /* 0x0000000000017941 */ /* 0x000fea0003800000 */
.L_x_117:
        /* <DEDUP_REMOVED lines=8> */
.L_x_120:
[----:B------:R-:W-:Y:S05]  /*41b0*/  BSYNC B1 ;  /* 0x0000000000017941 */ /* 0x000fea0003800000 */
.L_x_119:
        /* <DEDUP_REMOVED lines=8> */
.L_x_122:
[----:B------:R-:W-:Y:S05]  /*4240*/  BSYNC B1 ;  /* 0x0000000000017941 */ /* 0x000fea0003800000 */
.L_x_121:
[----:B0----5:R-:W-:Y:S01]  /*4250*/  FMUL R11, R104, R89 ;  /* 0x00000059680b7220 */ /* 0x021fe20000400000 */
[----:B------:R-:W-:Y:S01]  /*4260*/  ISETP.GT.AND P0, PT, R0, RZ, P2 ;  /* 0x000000ff0000720c */ /* 0x000fe20001704270 */
[----:B------:R-:W-:Y:S02]  /*4270*/  BSSY B1, `(.L_x_123) ;  /* 0x0000005000017945 */ /* 0x000fe40003800000 */
[----:B------:R-:W-:-:S05]  /*4280*/  FFMA R11, R68, R88, R11 ;  /* 0x00000058440b7223 */ /* 0x000fca000000000b */
[----:B------:R0:W-:Y:S05]  /*4290*/  @P3 STG.E desc[UR54][R6.64+0x160], R11 ;  /* 0x0001600b06003986 */ /* 0x0001ea000c101936 */
[----:B------:R-:W-:Y:S05]  /*42a0*/  @!P0 BRA `(.L_x_124) ;  /* 0x0000000000048947 */ /* 0x000fea0003800000 */
[----:B------:R0:W5:Y:S02]  /*42b0*/  LDG.E.LTC128B R104, desc[UR54][R2.64+0x164] ;  /* 0x0001643602687981 */ /* 0x000164000c1e1920 */
.L_x_124:
[----:B------:R-:W-:Y:S05]  /*42c0*/  BSYNC B1 ;  /* 0x0000000000017941 */ /* 0x000fea0003800000 */
.L_x_123:
[----:B-----5:R-:W-:Y:S01]  /*42d0*/  FMUL R10, R104, R89 ;  /* 0x00000059680a7220 */ /* 0x020fe20000400000 */
[----:B------:R-:W-:Y:S01]  /*42e0*/  ISETP.GT.AND P1, PT, R0, 0x8, P1 ;  /* 0x000000080000780c */ /* 0x000fe20000f24270 */
[----:B------:R-:W-:Y:S02]  /*42f0*/  BSSY B1, `(.L_x_125) ;  /* 0x0000005000017945 */ /* 0x000fe40003800000 */
[----:B------:R-:W-:-:S05]  /*4300*/  FFMA R69, R69, R88, R10 ;  /* 0x0000005845457223 */ /* 0x000fca000000000a */
[----:B------:R0:W-:Y:S05]  /*4310*/  @P0 STG.E desc[UR54][R6.64+0x164], R69 ;  /* 0x0001644506000986 */ /* 0x0001ea000c101936 */
[----:B------:R-:W-:Y:S05]  /*4320*/  @!P1 BRA `(.L_x_126) ;  /* 0x0000000000049947 */ /* 0x000fea0003800000 */
[----:B------:R0:W5:Y:S02]  /*4330*/  LDG.E.LTC128B R104, desc[UR54][R4.64+0x160] ;  /* 0x0001603604687981 */ /* 0x000164000c1e1920 */
.L_x_126:
[----:B------:R-:W-:Y:S05]  /*4340*/  BSYNC B1 ;  /* 0x0000000000017941 */ /* 0x000fea0003800000 */
.L_x_125:
        /* <DEDUP_REMOVED lines=8> */
.L_x_128:
[----:B------:R-:W-:Y:S05]  /*43d0*/  BSYNC B1 ;  /* 0x0000000000017941 */ /* 0x000fea0003800000 */
.L_x_127:
        /* <DEDUP_REMOVED lines=8> */
.L_x_130:
[----:B------:R-:W-:Y:S05]  /*4460*/  BSYNC B1 ;  /* 0x0000000000017941 */ /* 0x000fea0003800000 */
.L_x_129:
[----:B0----5:R-:W-:Y:S01]  /*4470*/  FMUL R11, R104, R89 ;  /* 0x00000059680b7220 */ /* 0x021fe20000400000 */
[----:B------:R-:W-:Y:S01]  /*4480*/  ISETP.GT.AND P2, PT, R0, RZ, P1 ;  /* 0x000000ff0000720c */ /* 0x000fe20000f44270 */
[----:B------:R-:W-:Y:S02]  /*4490*/  BSSY B1, `(.L_x_131) ;  /* 0x0000005000017945 */ /* 0x000fe40003800000 */
[----:B------:R-:W-:-:S05]  /*44a0*/  FFMA R11, R72, R88, R11 ;  /* 0x00000058480b7223 */ /* 0x000fca000000000b */
[----:B------:R0:W-:Y:S05]  /*44b0*/  @P3 STG.E desc[UR54][R6.64+0x180], R11 ;  /* 0x0001800b06003986 */ /* 0x0001ea000c101936 */
[----:B------:R-:W-:Y:S05]  /*44c0*/  @!P2 BRA `(.L_x_132) ;  /* 0x000000000004a947 */ /* 0x000fea0003800000 */
[----:B------:R0:W5:Y:S02]  /*44d0*/  LDG.E.LTC128B R104, desc[UR54][R2.64+0x184] ;  /* 0x0001843602687981 */ /* 0x000164000c1e1920 */
.L_x_132:
[----:B------:R-:W-:Y:S05]  /*44e0*/  BSYNC B1 ;  /* 0x0000000000017941 */ /* 0x000fea0003800000 */
.L_x_131:
[----:B-----5:R-:W-:Y:S01]  /*44f0*/  FMUL R10, R104, R89 ;  /* 0x00000059680a7220 */ /* 0x020fe20000400000 */
[----:B------:R-:W-:Y:S01]  /*4500*/  ISETP.GT.AND P0, PT, R0, 0x8, P0 ;  /* 0x000000080000780c */ /* 0x000fe20000704270 */
[----:B------:R-:W-:Y:S02]  /*4510*/  BSSY B1, `(.L_x_133) ;  /* 0x0000005000017945 */ /* 0x000fe40003800000 */
[----:B------:R-:W-:-:S05]  /*4520*/  FFMA R73, R73, R88, R10 ;  /* 0x0000005849497223 */ /* 0x000fca000000000a */
[----:B------:R0:W-:Y:S05]  /*4530*/  @P2 STG.E desc[UR54][R6.64+0x184], R73 ;  /* 0x0001844906002986 */ /* 0x0001ea000c101936 */
[----:B------:R-:W-:Y:S05]  /*4540*/  @!P0 BRA `(.L_x_134) ;  /* 0x0000000000048947 */ /* 0x000fea0003800000 */
[----:B------:R0:W5:Y:S02]  /*4550*/  LDG.E.LTC128B R104, desc[UR54][R4.64+0x180] ;  /* 0x0001803604687981 */ /* 0x000164000c1e1920 */
.L_x_134:
[----:B------:R-:W-:Y:S05]  /*4560*/  BSYNC B1 ;  /* 0x0000000000017941 */ /* 0x000fea0003800000 */
.L_x_133:
        /* <DEDUP_REMOVED lines=8> */
.L_x_136:
[----:B------:R-:W-:Y:S05]  /*45f0*/  BSYNC B1 ;  /* 0x0000000000017941 */ /* 0x000fea0003800000 */
.L_x_135:
        /* <DEDUP_REMOVED lines=8> */
.L_x_138:
[----:B------:R-:W-:Y:S05]  /*4680*/  BSYNC B1 ;  /* 0x0000000000017941 */ /* 0x000fea0003800000 */
.L_x_137:
[----:B0----5:R-:W-:Y:S01]  /*4690*/  FMUL R11, R104, R89 ;  /* 0x00000059680b7220 */ /* 0x021fe20000400000 */
[----:B------:R-:W-:Y:S01]  /*46a0*/  ISETP.GT.AND P1, PT, R0, RZ, P0 ;  /* 0x000000ff0000720c */ /* 0x000fe20000724270 */
[----:B------:R-:W-:Y:S02]  /*46b0*/  BSSY B1, `(.L_x_139) ;  /* 0x0000005000017945 */ /* 0x000fe40003800000 */
[----:B------:R-:W-:-:S05]  /*46c0*/  FFMA R11, R76, R88, R11 ;  /* 0x000000584c0b7223 */ /* 0x000fca000000000b */
[----:B------:R0:W-:Y:S05]  /*46d0*/  @P3 STG.E desc[UR54][R6.64+0x1a0], R11 ;  /* 0x0001a00b06003986 */ /* 0x0001ea000c101936 */
[----:B------:R-:W-:Y:S05]  /*46e0*/  @!P1 BRA `(.L_x_140) ;  /* 0x0000000000049947 */ /* 0x000fea0003800000 */
[----:B------:R0:W5:Y:S02]  /*46f0*/  LDG.E.LTC128B R104, desc[UR54][R2.64+0x1a4] ;  /* 0x0001a43602687981 */ /* 0x000164000c1e1920 */
.L_x_140:
[----:B------:R-:W-:Y:S05]  /*4700*/  BSYNC B1 ;  /* 0x0000000000017941 */ /* 0x000fea0003800000 */
.L_x_139:
[----:B-----5:R-:W-:Y:S01]  /*4710*/  FMUL R10, R104, R89 ;  /* 0x00000059680a7220 */ /* 0x020fe20000400000 */
[----:B------:R-:W-:Y:S01]  /*4720*/  ISETP.GT.AND P2, PT, R0, 0x8, P2 ;  /* 0x000000080000780c */ /* 0x000fe20001744270 */
[----:B------:R-:W-:Y:S02]  /*4730*/  BSSY B1, `(.L_x_141) ;  /* 0x0000005000017945 */ /* 0x000fe40003800000 */
[----:B------:R-:W-:-:S05]  /*4740*/  FFMA R77, R77, R88, R10 ;  /* 0x000000584d4d7223 */ /* 0x000fca000000000a */
[----:B------:R0:W-:Y:S05]  /*4750*/  @P1 STG.E desc[UR54][R6.64+0x1a4], R77 ;  /* 0x0001a44d06001986 */ /* 0x0001ea000c101936 */
[----:B------:R-:W-:Y:S05]  /*4760*/  @!P2 BRA `(.L_x_142) ;  /* 0x000000000004a947 */ /* 0x000fea0003800000 */
[----:B------:R0:W5:Y:S02]  /*4770*/  LDG.E.LTC128B R104, desc[UR54][R4.64+0x1a0] ;  /* 0x0001a03604687981 */ /* 0x000164000c1e1920 */
.L_x_142:
[----:B------:R-:W-:Y:S05]  /*4780*/  BSYNC B1 ;  /* 0x0000000000017941 */ /* 0x000fea0003800000 */
.L_x_141:
        /* <DEDUP_REMOVED lines=8> */
.L_x_144:
[----:B------:R-:W-:Y:S05]  /*4810*/  BSYNC B1 ;  /* 0x0000000000017941 */ /* 0x000fea0003800000 */
.L_x_143:
        /* <DEDUP_REMOVED lines=8> */
.L_x_146:
[----:B------:R-:W-:Y:S05]  /*48a0*/  BSYNC B1 ;  /* 0x0000000000017941 */ /* 0x000fea0003800000 */
.L_x_145:
[----:B0----5:R-:W-:Y:S01]  /*48b0*/  FMUL R11, R104, R89 ;  /* 0x00000059680b7220 */ /* 0x021fe20000400000 */
[----:B------:R-:W-:Y:S01]  /*48c0*/  ISETP.GT.AND P0, PT, R0, RZ, P2 ;  /* 0x000000ff0000720c */ /* 0x000fe20001704270 */
[----:B------:R-:W-:Y:S02]  /*48d0*/  BSSY B1, `(.L_x_147) ;  /* 0x0000005000017945 */ /* 0x000fe40003800000 */
[----:B------:R-:W-:-:S05]  /*48e0*/  FFMA R11, R80, R88, R11 ;  /* 0x00000058500b7223 */ /* 0x000fca000000000b */
[----:B------:R0:W-:Y:S05]  /*48f0*/  @P3 STG.E desc[UR54][R6.64+0x1c0], R11 ;  /* 0x0001c00b06003986 */ /* 0x0001ea000c101936 */
[----:B------:R-:W-:Y:S05]  /*4900*/  @!P0 BRA `(.L_x_148) ;  /* 0x0000000000048947 */ /* 0x000fea0003800000 */
[----:B------:R0:W5:Y:S02]  /*4910*/  LDG.E.LTC128B R104, desc[UR54][R2.64+0x1c4] ;  /* 0x0001c43602687981 */ /* 0x000164000c1e1920 */
.L_x_148:
[----:B------:R-:W-:Y:S05]  /*4920*/  BSYNC B1 ;  /* 0x0000000000017941 */ /* 0x000fea0003800000 */
.L_x_147:
[----:B-----5:R-:W-:Y:S01]  /*4930*/  FMUL R10, R104, R89 ;  /* 0x00000059680a7220 */ /* 0x020fe20000400000 */
[----:B------:R-:W-:Y:S01]  /*4940*/  ISETP.GT.AND P1, PT, R0, 0x8, P1 ;  /* 0x000000080000780c */ /* 0x000fe20000f24270 */
[----:B------:R-:W-:Y:S02]  /*4950*/  BSSY B1, `(.L_x_149) ;  /* 0x0000005000017945 */ /* 0x000fe40003800000 */
[----:B------:R-:W-:-:S05]  /*4960*/  FFMA R81, R81, R88, R10 ;  /* 0x0000005851517223 */ /* 0x000fca000000000a */
[----:B------:R0:W-:Y:S05]  /*4970*/  @P0 STG.E desc[UR54][R6.64+0x1c4], R81 ;  /* 0x0001c45106000986 */ /* 0x0001ea000c101936 */
[----:B------:R-:W-:Y:S05]  /*4980*/  @!P1 BRA `(.L_x_150) ;  /* 0x0000000000049947 */ /* 0x000fea0003800000 */
[----:B------:R0:W5:Y:S02]  /*4990*/  LDG.E.LTC128B R104, desc[UR54][R4.64+0x1c0] ;  /* 0x0001c03604687981 */ /* 0x000164000c1e1920 */
.L_x_150:
[----:B------:R-:W-:Y:S05]  /*49a0*/  BSYNC B1 ;  /* 0x0000000000017941 */ /* 0x000fea0003800000 */
.L_x_149:
        /* <DEDUP_REMOVED lines=8> */
.L_x_152:
[----:B------:R-:W-:Y:S05]  /*4a30*/  BSYNC B1 ;  /* 0x0000000000017941 */ /* 0x000fea0003800000 */
.L_x_151:
        /* <DEDUP_REMOVED lines=8> */
.L_x_154:
[----:B------:R-:W-:Y:S05]  /*4ac0*/  BSYNC B1 ;  /* 0x0000000000017941 */ /* 0x000fea0003800000 */
.L_x_153:
[----:B0----5:R-:W-:Y:S01]  /*4ad0*/  FMUL R11, R104, R89 ;  /* 0x00000059680b7220 */ /* 0x021fe20000400000 */
[----:B------:R-:W-:Y:S01]  /*4ae0*/  ISETP.GT.AND P2, PT, R0, RZ, P1 ;  /* 0x000000ff0000720c */ /* 0x000fe20000f44270 */
[----:B------:R-:W-:Y:S02]  /*4af0*/  BSSY B1, `(.L_x_155) ;  /* 0x0000005000017945 */ /* 0x000fe40003800000 */
[----:B------:R-:W-:-:S05]  /*4b00*/  FFMA R11, R84, R88, R11 ;  /* 0x00000058540b7223 */ /* 0x000fca000000000b */
[----:B------:R0:W-:Y:S05]  /*4b10*/  @P3 STG.E desc[UR54][R6.64+0x1e0], R11 ;  /* 0x0001e00b06003986 */ /* 0x0001ea000c101936 */
[----:B------:R-:W-:Y:S05]  /*4b20*/  @!P2 BRA `(.L_x_156) ;  /* 0x000000000004a947 */ /* 0x000fea0003800000 */
[----:B------:R0:W5:Y:S02]  /*4b30*/  LDG.E.LTC128B R104, desc[UR54][R2.64+0x1e4] ;  /* 0x0001e43602687981 */ /* 0x000164000c1e1920 */
.L_x_156:
[----:B------:R-:W-:Y:S05]  /*4b40*/  BSYNC B1 ;  /* 0x0000000000017941 */ /* 0x000fea0003800000 */
.L_x_155:
[----:B01--45:R-:W-:Y:S01]  /*4b50*/  FMUL R2, R104, R89 ;  /* 0x0000005968027220 */ /* 0x033fe20000400000 */
[----:B------:R-:W-:Y:S01]  /*4b60*/  ISETP.GT.AND P0, PT, R0, 0x8, P0 ;  /* 0x000000080000780c */ /* 0x000fe20000704270 */
[----:B------:R-:W-:Y:S02]  /*4b70*/  BSSY B1, `(.L_x_157) ;  /* 0x0000005000017945 */ /* 0x000fe40003800000 */
[----:B------:R-:W-:-:S05]  /*4b80*/  FFMA R85, R85, R88, R2 ;  /* 0x0000005855557223 */ /* 0x000fca0000000002 */
[----:B------:R0:W-:Y:S05]  /*4b90*/  @P2 STG.E desc[UR54][R6.64+0x1e4], R85 ;  /* 0x0001e45506002986 */ /* 0x0001ea000c101936 */
[----:B------:R-:W-:Y:S05]  /*4ba0*/  @!P0 BRA `(.L_x_158) ;  /* 0x0000000000048947 */ /* 0x000fea0003800000 */
[----:B------:R1:W5:Y:S02]  /*4bb0*/  LDG.E.LTC128B R104, desc[UR54][R4.64+0x1e0] ;  /* 0x0001e03604687981 */ /* 0x000364000c1e1920 */
.L_x_158:
[----:B------:R-:W-:Y:S05]  /*4bc0*/  BSYNC B1 ;  /* 0x0000000000017941 */ /* 0x000fea0003800000 */
.L_x_157:
[----:B-----5:R-:W-:Y:S01]  /*4bd0*/  FMUL R3, R104, R89 ;  /* 0x0000005968037220 */ /* 0x020fe20000400000 */
[----:B------:R-:W-:Y:S01]  /*4be0*/  @P0 IMAD.MOV.U32 R2, RZ, RZ, R8 ;  /* 0x000000ffff020224 */ /* 0x000fe200078e0008 */
[----:B------:R-:W-:Y:S01]  /*4bf0*/  ISETP.GT.AND P1, PT, R0, 0x8, P1 ;  /* 0x000000080000780c */ /* 0x000fe20000f24270 */
[----:B------:R-:W-:Y:S01]  /*4c00*/  BSSY B1, `(.L_x_159) ;  /* 0x0000006000017945 */ /* 0x000fe20003800000 */
[----:B0-2---:R-:W-:Y:S01]  /*4c10*/  FFMA R7, R86, R88, R3 ;  /* 0x0000005856077223 */ /* 0x005fe20000000003 */
[----:B------:R-:W-:-:S05]  /*4c20*/  @P0 IMAD.MOV.U32 R3, RZ, RZ, R9 ;  /* 0x000000ffff030224 */ /* 0x000fca00078e0009 */
[----:B------:R0:W-:Y:S05]  /*4c30*/  @P0 STG.E desc[UR54][R2.64+0x1e0], R7 ;  /* 0x0001e00702000986 */ /* 0x0001ea000c101936 */
[----:B------:R-:W-:Y:S05]  /*4c40*/  @!P1 BRA `(.L_x_160) ;  /* 0x0000000000049947 */ /* 0x000fea0003800000 */
[----:B------:R2:W5:Y:S02]  /*4c50*/  LDG.E.LTC128B R104, desc[UR54][R4.64+0x1e4] ;  /* 0x0001e43604687981 */ /* 0x000564000c1e1920 */
.L_x_160:
[----:B------:R-:W-:Y:S05]  /*4c60*/  BSYNC B1 ;  /* 0x0000000000017941 */ /* 0x000fea0003800000 */
.L_x_159:
[----:B-----5:R-:W-:-:S04]  /*4c70*/  FMUL R104, R104, R89 ;  /* 0x0000005968687220 */ /* 0x020fc80000400000 */
[----:B------:R-:W-:Y:S01]  /*4c80*/  FFMA R87, R87, R88, R104 ;  /* 0x0000005857577223 */ /* 0x000fe20000000068 */
[----:B------:R-:W-:Y:S06]  /*4c90*/  @!P1 BRA `(.L_x_161) ;  /* 0x0000000c00a09947 */ /* 0x000fec0003800000 */
[----:B------:R4:W-:Y:S01]  /*4ca0*/  STG.E desc[UR54][R8.64+0x1e4], R87 ;  /* 0x0001e45708007986 */ /* 0x0009e2000c101936 */
[----:B------:R-:W-:Y:S05]  /*4cb0*/  BRA `(.L_x_161) ;  /* 0x0000000c00987947 */ /* 0x000fea0003800000 */
.L_x_36:
[----:B------:R-:W-:Y:S01]  /*4cc0*/  ULDC.64 UR4, c[0x0][0x5c0] ;  /* 0x0001700000047ab9 */ /* 0x000fe20000000a00 */
[----:B------:R-:W-:Y:S01]  /*4cd0*/  ISETP.GT.AND P5, PT, R18, 0x1, PT ;  /* 0x000000011200780c */ /* 0x000fe20003fa4270 */
[-C--:B------:R-:W-:Y:S01]  /*4ce0*/  FMUL R25, R25, R88.reuse ;  /* 0x0000005819197220 */ /* 0x080fe20000400000 */
[----:B------:R-:W-:Y:S01]  /*4cf0*/  LEA R2, P1, R102, UR4, 0x2 ;  /* 0x0000000466027c11 */ /* 0x000fe2000f8210ff */
[-C--:B------:R-:W-:Y:S01]  /*4d00*/  FMUL R9, R26, R88.reuse ;  /* 0x000000581a097220 */ /* 0x080fe20000400000 */
[----:B------:R-:W-:Y:S01]  /*4d10*/  ISETP.GT.AND P3, PT, R0, RZ, P5 ;  /* 0x000000ff0000720c */ /* 0x000fe20002f64270 */
[-C--:B------:R-:W-:Y:S01]  /*4d20*/  FMUL R27, R27, R88.reuse ;  /* 0x000000581b1b7220 */ /* 0x080fe20000400000 */
[----:B------:R-:W-:Y:S01]  /*4d30*/  LEA.HI.X R3, R102, UR5, R7, 0x2, P1 ;  /* 0x0000000566037c11 */ /* 0x000fe200088f1407 */
[-C--:B------:R-:W-:Y:S01]  /*4d40*/  FMUL R7, R24, R88.reuse ;  /* 0x0000005818077220 */ /* 0x080fe20000400000 */
[C---:B------:R-:W-:Y:S01]  /*4d50*/  ISETP.GT.AND P0, PT, R0.reuse, 0x8, P0 ;  /* 0x000000080000780c */ /* 0x040fe20000704270 */
[-C--:B------:R-:W-:Y:S01]  /*4d60*/  FMUL R29, R29, R88.reuse ;  /* 0x000000581d1d7220 */ /* 0x080fe20000400000 */
[----:B------:R-:W-:Y:S01]  /*4d70*/  ISETP.GT.AND P5, PT, R0, 0x8, P5 ;  /* 0x000000080000780c */ /* 0x000fe20002fa4270 */
[-C--:B------:R-:W-:Y:S01]  /*4d80*/  FMUL R11, R30, R88.reuse ;  /* 0x000000581e0b7220 */ /* 0x080fe20000400000 */
[----:B------:R0:W-:Y:S01]  /*4d90*/  @P2 STG.E desc[UR54][R2.64], R7 ;  /* 0x0000000702002986 */ /* 0x0001e2000c101936 */
[C---:B------:R-:W-:Y:S01]  /*4da0*/  ISETP.GT.AND P2, PT, R18.reuse, 0x8, PT ;  /* 0x000000081200780c */ /* 0x040fe20003f44270 */
[-C--:B------:R-:W-:Y:S01]  /*4db0*/  FMUL R31, R31, R88.reuse ;  /* 0x000000581f1f7220 */ /* 0x080fe20000400000 */
[----:B------:R-:W-:Y:S01]  /*4dc0*/  SHF.L.U64.HI R5, R95, 0x2, R94 ;  /* 0x000000025f057819 */ /* 0x000fe2000001025e */
[----:B------:R-:W-:Y:S01]  /*4dd0*/  FMUL R33, R33, R88 ;  /* 0x0000005821217220 */ /* 0x000fe20000400000 */
[----:B------:R-:W-:Y:S01]  /*4de0*/  LEA R4, P6, R95, R2, 0x2 ;  /* 0x000000025f047211 */ /* 0x000fe200078c10ff */
[----:B------:R-:W-:Y:S01]  /*4df0*/  @P3 STG.E desc[UR54][R2.64+0x4], R25 ;  /* 0x0000041902003986 */ /* 0x000fe2000c101936 */
[----:B------:R-:W-:Y:S01]  /*4e00*/  ISETP.GT.AND P1, PT, R18, 0x9, PT ;  /* 0x000000091200780c */ /* 0x000fe20003f24270 */
[-C--:B------:R-:W-:Y:S01]  /*4e10*/  FMUL R35, R35, R88.reuse ;  /* 0x0000005823237220 */ /* 0x080fe20000400000 */
[C---:B------:R-:W-:Y:S01]  /*4e20*/  ISETP.GT.AND P4, PT, R0.reuse, RZ, P2 ;  /* 0x000000ff0000720c */ /* 0x040fe20001784270 */
[----:B------:R-:W-:Y:S01]  /*4e30*/  IMAD.X R5, R5, 0x1, R3, P6 ;  /* 0x0000000105057824 */ /* 0x000fe200030e0603 */
[----:B------:R-:W-:Y:S01]  /*4e40*/  ISETP.GT.AND P3, PT, R0, RZ, P1 ;  /* 0x000000ff0000720c */ /* 0x000fe20000f64270 */
[-C--:B0-----:R-:W-:Y:S01]  /*4e50*/  FMUL R7, R28, R88.reuse ;  /* 0x000000581c077220 */ /* 0x081fe20000400000 */
[C---:B------:R-:W-:Y:S01]  /*4e60*/  ISETP.GT.AND P2, PT, R0.reuse, 0x8, P2 ;  /* 0x000000080000780c */ /* 0x040fe20001744270 */
[-C--:B------:R-:W-:Y:S01]  /*4e70*/  FMUL R37, R37, R88.reuse ;  /* 0x0000005825257220 */ /* 0x080fe20000400000 */
[----:B------:R-:W-:Y:S01]  /*4e80*/  ISETP.GT.AND P1, PT, R0, 0x8, P1 ;  /* 0x000000080000780c */ /* 0x000fe20000f24270 */
[----:B------:R0:W-:Y:S01]  /*4e90*/  @P0 STG.E desc[UR54][R4.64], R9 ;  /* 0x0000000904000986 */ /* 0x0001e2000c101936 */
[C---:B------:R-:W-:Y:S01]  /*4ea0*/  ISETP.GT.AND P0, PT, R18.reuse, 0x10, PT ;  /* 0x000000101200780c */ /* 0x040fe20003f04270 */
[-C--:B------:R-:W-:Y:S01]  /*4eb0*/  FMUL R39, R39, R88.reuse ;  /* 0x0000005827277220 */ /* 0x080fe20000400000 */
[-C--:B------:R-:W-:Y:S01]  /*4ec0*/  FMUL R41, R41, R88.reuse ;  /* 0x0000005829297220 */ /* 0x080fe20000400000 */
[----:B------:R-:W-:Y:S01]  /*4ed0*/  @P5 STG.E desc[UR54][R4.64+0x4], R27 ;  /* 0x0000041b04005986 */ /* 0x000fe2000c101936 */
[----:B------:R-:W-:Y:S01]  /*4ee0*/  ISETP.GT.AND P5, PT, R18, 0x11, PT ;  /* 0x000000111200780c */ /* 0x000fe20003fa4270 */
[-C--:B------:R-:W-:Y:S01]  /*4ef0*/  FMUL R43, R43, R88.reuse ;  /* 0x000000582b2b7220 */ /* 0x080fe20000400000 */
[-C--:B------:R-:W-:Y:S01]  /*4f00*/  FMUL R45, R45, R88.reuse ;  /* 0x000000582d2d7220 */ /* 0x080fe20000400000 */
[----:B------:R1:W-:Y:S01]  /*4f10*/  @P4 STG.E desc[UR54][R2.64+0x20], R7 ;  /* 0x0000200702004986 */ /* 0x0003e2000c101936 */
[C---:B------:R-:W-:Y:S01]  /*4f20*/  ISETP.GT.AND P4, PT, R0.reuse, RZ, P0 ;  /* 0x000000ff0000720c */ /* 0x040fe20000784270 */
[-C--:B------:R-:W-:Y:S01]  /*4f30*/  FMUL R47, R47, R88.reuse ;  /* 0x000000582f2f7220 */ /* 0x080fe20000400000 */
[-C--:B------:R-:W-:Y:S01]  /*4f40*/  FMUL R49, R49, R88.reuse ;  /* 0x0000005831317220 */ /* 0x080fe20000400000 */
[----:B------:R-:W-:Y:S01]  /*4f50*/  @P3 STG.E desc[UR54][R2.64+0x24], R29 ;  /* 0x0000241d02003986 */ /* 0x000fe2000c101936 */
[----:B------:R-:W-:Y:S01]  /*4f60*/  ISETP.GT.AND P3, PT, R0, RZ, P5 ;  /* 0x000000ff0000720c */ /* 0x000fe20002f64270 */
[-C--:B0-----:R-:W-:Y:S01]  /*4f70*/  FMUL R9, R32, R88.reuse ;  /* 0x0000005820097220 */ /* 0x081fe20000400000 */
[-C--:B------:R-:W-:Y:S01]  /*4f80*/  FMUL R51, R51, R88.reuse ;  /* 0x0000005833337220 */ /* 0x080fe20000400000 */
[----:B------:R0:W-:Y:S01]  /*4f90*/  @P2 STG.E desc[UR54][R4.64+0x20], R11 ;  /* 0x0000200b04002986 */ /* 0x0001e2000c101936 */
[----:B------:R-:W-:Y:S01]  /*4fa0*/  ISETP.GT.AND P2, PT, R0, 0x8, P5 ;  /* 0x000000080000780c */ /* 0x000fe20002f44270 */
[-C--:B------:R-:W-:Y:S01]  /*4fb0*/  FMUL R53, R53, R88.reuse ;  /* 0x0000005835357220 */ /* 0x080fe20000400000 */
[----:B------:R-:W-:Y:S01]  /*4fc0*/  ISETP.GT.AND P5, PT, R18, 0x18, PT ;  /* 0x000000181200780c */ /* 0x000fe20003fa4270 */
[----:B------:R-:W-:Y:S01]  /*4fd0*/  @P1 STG.E desc[UR54][R4.64+0x24], R31 ;  /* 0x0000241f04001986 */ /* 0x000fe2000c101936 */
[----:B------:R-:W-:Y:S01]  /*4fe0*/  ISETP.GT.AND P1, PT, R0, 0x8, P0 ;  /* 0x000000080000780c */ /* 0x000fe20000724270 */
[-C--:B-1----:R-:W-:Y:S01]  /*4ff0*/  FMUL R7, R34, R88.reuse ;  /* 0x0000005822077220 */ /* 0x082fe20000400000 */
[----:B------:R-:W-:Y:S01]  /*5000*/  ISETP.GT.AND P0, PT, R18, 0x19, PT ;  /* 0x000000191200780c */ /* 0x000fe20003f04270 */
[----:B------:R1:W-:Y:S01]  /*5010*/  @P4 STG.E desc[UR54][R2.64+0x40], R9 ;  /* 0x0000400902004986 */ /* 0x0003e2000c101936 */
[C---:B------:R-:W-:Y:S01]  /*5020*/  ISETP.GT.AND P4, PT, R0.reuse, RZ, P5 ;  /* 0x000000ff0000720c */ /* 0x040fe20002f84270 */
[-C--:B------:R-:W-:Y:S01]  /*5030*/  FMUL R55, R55, R88.reuse ;  /* 0x0000005837377220 */ /* 0x080fe20000400000 */
[-C--:B------:R-:W-:Y:S01]  /*5040*/  FMUL R57, R57, R88.reuse ;  /* 0x0000005839397220 */ /* 0x080fe20000400000 */
[----:B------:R-:W-:Y:S01]  /*5050*/  @P3 STG.E desc[UR54][R2.64+0x44], R33 ;  /* 0x0000442102003986 */ /* 0x000fe2000c101936 */
[----:B------:R-:W-:Y:S01]  /*5060*/  ISETP.GT.AND P3, PT, R0, RZ, P0 ;  /* 0x000000ff0000720c */ /* 0x000fe20000764270 */
[-C--:B0-----:R-:W-:Y:S01]  /*5070*/  FMUL R11, R38, R88.reuse ;  /* 0x00000058260b7220 */ /* 0x081fe20000400000 */
[----:B------:R-:W-:Y:S01]  /*5080*/  ISETP.GT.AND P0, PT, R0, 0x8, P0 ;  /* 0x000000080000780c */ /* 0x000fe20000704270 */
[-C--:B------:R-:W-:Y:S01]  /*5090*/  FMUL R59, R59, R88.reuse ;  /* 0x000000583b3b7220 */ /* 0x080fe20000400000 */
[-C--:B------:R-:W-:Y:S01]  /*50a0*/  FMUL R61, R61, R88.reuse ;  /* 0x000000583d3d7220 */ /* 0x080fe20000400000 */
[----:B------:R0:W-:Y:S01]  /*50b0*/  @P1 STG.E desc[UR54][R4.64+0x40], R7 ;  /* 0x0000400704001986 */ /* 0x0001e2000c101936 */
[----:B------:R-:W-:Y:S01]  /*50c0*/  ISETP.GT.AND P1, PT, R18, 0x20, PT ;  /* 0x000000201200780c */ /* 0x000fe20003f24270 */
[-C--:B-1----:R-:W-:Y:S01]  /*50d0*/  FMUL R9, R36, R88.reuse ;  /* 0x0000005824097220 */ /* 0x082fe20000400000 */
[-C--:B------:R-:W-:Y:S01]  /*50e0*/  FMUL R63, R63, R88.reuse ;  /* 0x000000583f3f7220 */ /* 0x080fe20000400000 */
[----:B------:R-:W-:Y:S01]  /*50f0*/  @P2 STG.E desc[UR54][R4.64+0x44], R35 ;  /* 0x0000442304002986 */ /* 0x000fe2000c101936 */
[----:B------:R-:W-:Y:S01]  /*5100*/  ISETP.GT.AND P2, PT, R0, 0x8, P5 ;  /* 0x000000080000780c */ /* 0x000fe20002f44270 */
[-C--:B------:R-:W-:Y:S01]  /*5110*/  FMUL R65, R65, R88.reuse ;  /* 0x0000005841417220 */ /* 0x080fe20000400000 */
[----:B------:R-:W-:Y:S01]  /*5120*/  ISETP.GT.AND P5, PT, R18, 0x21, PT ;  /* 0x000000211200780c */ /* 0x000fe20003fa4270 */
[----:B------:R1:W-:Y:S01]  /*5130*/  @P4 STG.E desc[UR54][R2.64+0x60], R9 ;  /* 0x0000600902004986 */ /* 0x0003e2000c101936 */
[C---:B------:R-:W-:Y:S01]  /*5140*/  ISETP.GT.AND P4, PT, R0.reuse, RZ, P1 ;  /* 0x000000ff0000720c */ /* 0x040fe20000f84270 */
[-C--:B------:R-:W-:Y:S01]  /*5150*/  FMUL R67, R67, R88.reuse ;  /* 0x0000005843437220 */ /* 0x080fe20000400000 */
[C---:B------:R-:W-:Y:S01]  /*5160*/  ISETP.GT.AND P1, PT, R0.reuse, 0x8, P1 ;  /* 0x000000080000780c */ /* 0x040fe20000f24270 */
[----:B------:R-:W-:Y:S01]  /*5170*/  @P3 STG.E desc[UR54][R2.64+0x64], R37 ;  /* 0x0000642502003986 */ /* 0x000fe2000c101936 */
[----:B------:R-:W-:Y:S01]  /*5180*/  ISETP.GT.AND P3, PT, R0, RZ, P5 ;  /* 0x000000ff0000720c */ /* 0x000fe20002f64270 */
[-C--:B0-----:R-:W-:Y:S01]  /*5190*/  FMUL R7, R40, R88.reuse ;  /* 0x0000005828077220 */ /* 0x081fe20000400000 */
[-C--:B------:R-:W-:Y:S01]  /*51a0*/  FMUL R69, R69, R88.reuse ;  /* 0x0000005845457220 */ /* 0x080fe20000400000 */
[-C--:B------:R-:W-:Y:S01]  /*51b0*/  FMUL R71, R71, R88.reuse ;  /* 0x0000005847477220 */ /* 0x080fe20000400000 */
[-C--:B------:R-:W-:Y:S01]  /*51c0*/  FMUL R73, R73, R88.reuse ;  /* 0x0000005849497220 */ /* 0x080fe20000400000 */
[----:B------:R0:W-:Y:S01]  /*51d0*/  @P2 STG.E desc[UR54][R4.64+0x60], R11 ;  /* 0x0000600b04002986 */ /* 0x0001e2000c101936 */
[----:B------:R-:W-:Y:S01]  /*51e0*/  ISETP.GT.AND P2, PT, R0, 0x8, P5 ;  /* 0x000000080000780c */ /* 0x000fe20002f44270 */
[-C--:B-1----:R-:W-:Y:S01]  /*51f0*/  FMUL R9, R42, R88.reuse ;  /* 0x000000582a097220 */ /* 0x082fe20000400000 */
[C---:B------:R-:W-:Y:S01]  /*5200*/  ISETP.GT.AND P5, PT, R18.reuse, 0x28, PT ;  /* 0x000000281200780c */ /* 0x040fe20003fa4270 */
        /* <DEDUP_REMOVED lines=12> */
[----:B------:R0:W-:Y:S01]  /*52d0*/  @P1 STG.E desc[UR54][R4.64+0x80], R9 ;  /* 0x0000800904001986 */ /* 0x0001e2000c101936 */
[----:B------:R-:W-:Y:S01]  /*52e0*/  ISETP.GT.AND P1, PT, R18, 0x30, PT ;  /* 0x000000301200780c */ /* 0x000fe20003f24270 */
[-C--:B------:R-:W-:Y:S01]  /*52f0*/  FMUL R83, R83, R88.reuse ;  /* 0x0000005853537220 */ /* 0x080fe20000400000 */
[-C--:B------:R-:W-:Y:S01]  /*5300*/  FMUL R85, R85, R88.reuse ;  /* 0x0000005855557220 */ /* 0x080fe20000400000 */
[----:B------:R-:W-:Y:S01]  /*5310*/  @P2 STG.E desc[UR54][R4.64+0x84], R43 ;  /* 0x0000842b04002986 */ /* 0x000fe2000c101936 */
[-C--:B-1----:R-:W-:Y:S01]  /*5320*/  FMUL R7, R44, R88.reuse ;  /* 0x000000582c077220 */ /* 0x082fe20000400000 */
[----:B------:R-:W-:Y:S01]  /*5330*/  ISETP.GT.AND P2, PT, R0, 0x8, P5 ;  /* 0x000000080000780c */ /* 0x000fe20002f44270 */
[----:B------:R-:W-:Y:S01]  /*5340*/  FMUL R87, R87, R88 ;  /* 0x0000005857577220 */ /* 0x000fe20000400000 */
[----:B------:R-:W-:-:S02]  /*5350*/  ISETP.GT.AND P5, PT, R18, 0x31, PT ;  /* 0x000000311200780c */ /* 0x000fc40003fa4270 */
[----:B------:R1:W-:Y:S01]  /*5360*/  @P4 STG.E desc[UR54][R2.64+0xa0], R7 ;  /* 0x0000a00702004986 */ /* 0x0003e2000c101936 */
[----:B------:R-:W-:Y:S01]  /*5370*/  ISETP.GT.AND P4, PT, R0, RZ, P1 ;  /* 0x000000ff0000720c */ /* 0x000fe20000f84270 */
[----:B0-----:R-:W-:Y:S01]  /*5380*/  FMUL R9, R48, R88 ;  /* 0x0000005830097220 */ /* 0x001fe20000400000 */
[C---:B------:R-:W-:Y:S01]  /*5390*/  ISETP.GT.AND P1, PT, R0.reuse, 0x8, P1 ;  /* 0x000000080000780c */ /* 0x040fe20000f24270 */
[----:B------:R-:W-:Y:S01]  /*53a0*/  @P3 STG.E desc[UR54][R2.64+0xa4], R45 ;  /* 0x0000a42d02003986 */ /* 0x000fe2000c101936 */
[----:B------:R-:W-:-:S04]  /*53b0*/  ISETP.GT.AND P3, PT, R0, RZ, P5 ;  /* 0x000000ff0000720c */ /* 0x000fc80002f64270 */
[----:B------:R0:W-:Y:S01]  /*53c0*/  @P2 STG.E desc[UR54][R4.64+0xa0], R11 ;  /* 0x0000a00b04002986 */ /* 0x0001e2000c101936 */
[----:B------:R-:W-:Y:S02]  /*53d0*/  ISETP.GT.AND P2, PT, R0, 0x8, P5 ;  /* 0x000000080000780c */ /* 0x000fe40002f44270 */
[C---:B------:R-:W-:Y:S01]  /*53e0*/  ISETP.GT.AND P5, PT, R18.reuse, 0x38, PT ;  /* 0x000000381200780c */ /* 0x040fe20003fa4270 */
[----:B------:R-:W-:Y:S01]  /*53f0*/  @P0 STG.E desc[UR54][R4.64+0xa4], R47 ;  /* 0x0000a42f04000986 */ /* 0x000fe2000c101936 */
[----:B------:R-:W-:Y:S01]  /*5400*/  ISETP.GT.AND P0, PT, R18, 0x39, PT ;  /* 0x000000391200780c */ /* 0x000fe20003f04270 */
[----:B-1----:R-:W-:Y:S02]  /*5410*/  FMUL R7, R50, R88 ;  /* 0x0000005832077220 */ /* 0x002fe40000400000 */
[----:B------:R1:W-:Y:S01]  /*5420*/  @P4 STG.E desc[UR54][R2.64+0xc0], R9 ;  /* 0x0000c00902004986 */ /* 0x0003e2000c101936 */
[----:B------:R-:W-:-:S03]  /*5430*/  ISETP.GT.AND P4, PT, R0, RZ, P5 ;  /* 0x000000ff0000720c */ /* 0x000fc60002f84270 */
[----:B------:R-:W-:Y:S01]  /*5440*/  @P3 STG.E desc[UR54][R2.64+0xc4], R49 ;  /* 0x0000c43102003986 */ /* 0x000fe2000c101936 */
[----:B------:R-:W-:Y:S01]  /*5450*/  ISETP.GT.AND P3, PT, R0, RZ, P0 ;  /* 0x000000ff0000720c */ /* 0x000fe20000764270 */
[----:B0-----:R-:W-:Y:S01]  /*5460*/  FMUL R11, R54, R88 ;  /* 0x00000058360b7220 */ /* 0x001fe20000400000 */
[----:B------:R-:W-:Y:S01]  /*5470*/  ISETP.GT.AND P0, PT, R0, 0x8, P0 ;  /* 0x000000080000780c */ /* 0x000fe20000704270 */
[----:B------:R0:W-:Y:S01]  /*5480*/  @P1 STG.E desc[UR54][R4.64+0xc0], R7 ;  /* 0x0000c00704001986 */ /* 0x0001e2000c101936 */
[----:B------:R-:W-:-:S03]  /*5490*/  ISETP.GT.AND P1, PT, R18, 0x40, PT ;  /* 0x000000401200780c */ /* 0x000fc60003f24270 */
[----:B------:R-:W-:Y:S01]  /*54a0*/  @P2 STG.E desc[UR54][R4.64+0xc4], R51 ;  /* 0x0000c43304002986 */ /* 0x000fe2000c101936 */
[-C--:B-1----:R-:W-:Y:S01]  /*54b0*/  FMUL R9, R52, R88.reuse ;  /* 0x0000005834097220 */ /* 0x082fe20000400000 */
[----:B------:R-:W-:Y:S02]  /*54c0*/  ISETP.GT.AND P2, PT, R0, 0x8, P5 ;  /* 0x000000080000780c */ /* 0x000fe40002f44270 */
[----:B------:R-:W-:Y:S02]  /*54d0*/  ISETP.GT.AND P5, PT, R18, 0x41, PT ;  /* 0x000000411200780c */ /* 0x000fe40003fa4270 */
        /* <DEDUP_REMOVED lines=35> */
[-C--:B-1----:R-:W-:Y:S02]  /*5710*/  FMUL R7, R66, R88.reuse ;  /* 0x0000005842077220 */ /* 0x082fe40000400000 */
[----:B------:R1:W-:Y:S01]  /*5720*/  @P4 STG.E desc[UR54][R2.64+0x140], R9 ;  /* 0x0001400902004986 */ /* 0x0003e2000c101936 */
[C---:B------:R-:W-:Y:S02]  /*5730*/  ISETP.GT.AND P4, PT, R0.reuse, RZ, P5 ;  /* 0x000000ff0000720c */ /* 0x040fe40002f84270 */
[C---:B------:R-:W-:Y:S01]  /*5740*/  ISETP.GT.AND P5, PT, R0.reuse, 0x8, P5 ;  /* 0x000000080000780c */ /* 0x040fe20002fa4270 */
[----:B------:R-:W-:Y:S01]  /*5750*/  @P3 STG.E desc[UR54][R2.64+0x144], R65 ;  /* 0x0001444102003986 */ /* 0x000fe2000c101936 */
[----:B------:R-:W-:Y:S01]  /*5760*/  ISETP.GT.AND P3, PT, R0, RZ, P0 ;  /* 0x000000ff0000720c */ /* 0x000fe20000764270 */
[-C--:B0-----:R-:W-:Y:S01]  /*5770*/  FMUL R11, R70, R88.reuse ;  /* 0x00000058460b7220 */ /* 0x081fe20000400000 */
[----:B------:R-:W-:Y:S01]  /*5780*/  ISETP.GT.AND P0, PT, R0, 0x8, P0 ;  /* 0x000000080000780c */ /* 0x000fe20000704270 */
[----:B------:R0:W-:Y:S01]  /*5790*/  @P1 STG.E desc[UR54][R4.64+0x140], R7 ;  /* 0x0001400704001986 */ /* 0x0001e2000c101936 */
[----:B------:R-:W-:Y:S01]  /*57a0*/  ISETP.GT.AND P1, PT, R18, 0x60, PT ;  /* 0x000000601200780c */ /* 0x000fe20003f24270 */
[----:B-1----:R-:W-:-:S02]  /*57b0*/  FMUL R9, R68, R88 ;  /* 0x0000005844097220 */ /* 0x002fc40000400000 */
[----:B------:R-:W-:Y:S01]  /*57c0*/  @P2 STG.E desc[UR54][R4.64+0x144], R67 ;  /* 0x0001444304002986 */ /* 0x000fe2000c101936 */
[----:B------:R-:W-:-:S03]  /*57d0*/  ISETP.GT.AND P2, PT, R0, RZ, P1 ;  /* 0x000000ff0000720c */ /* 0x000fc60000f44270 */
[----:B------:R1:W-:Y:S01]  /*57e0*/  @P4 STG.E desc[UR54][R2.64+0x160], R9 ;  /* 0x0001600902004986 */ /* 0x0003e2000c101936 */
[----:B------:R-:W-:Y:S01]  /*57f0*/  ISETP.GT.AND P4, PT, R18, 0x61, PT ;  /* 0x000000611200780c */ /* 0x000fe20003f84270 */
[----:B0-----:R-:W-:Y:S02]  /*5800*/  FMUL R7, R72, R88 ;  /* 0x0000005848077220 */ /* 0x001fe40000400000 */
[----:B------:R-:W-:Y:S01]  /*5810*/  @P3 STG.E desc[UR54][R2.64+0x164], R69 ;  /* 0x0001644502003986 */ /* 0x000fe2000c101936 */
[----:B------:R-:W-:-:S03]  /*5820*/  ISETP.GT.AND P3, PT, R0, RZ, P4 ;  /* 0x000000ff0000720c */ /* 0x000fc60002764270 */
[----:B------:R0:W-:Y:S01]  /*5830*/  @P5 STG.E desc[UR54][R4.64+0x160], R11 ;  /* 0x0001600b04005986 */ /* 0x0001e2000c101936 */
[----:B------:R-:W-:-:S03]  /*5840*/  ISETP.GT.AND P5, PT, R0, 0x8, P4 ;  /* 0x000000080000780c */ /* 0x000fc600027a4270 */
[----:B------:R-:W-:Y:S01]  /*5850*/  @P0 STG.E desc[UR54][R4.64+0x164], R71 ;  /* 0x0001644704000986 */ /* 0x000fe2000c101936 */
[----:B------:R-:W-:Y:S01]  /*5860*/  ISETP.GT.AND P0, PT, R0, 0x8, P1 ;  /* 0x000000080000780c */ /* 0x000fe20000f04270 */
[-C--:B-1----:R-:W-:Y:S01]  /*5870*/  FMUL R9, R74, R88.reuse ;  /* 0x000000584a097220 */ /* 0x082fe20000400000 */
[C---:B------:R-:W-:Y:S01]  /*5880*/  ISETP.GT.AND P1, PT, R18.reuse, 0x68, PT ;  /* 0x000000681200780c */ /* 0x040fe20003f24270 */
[----:B------:R1:W-:Y:S01]  /*5890*/  @P2 STG.E desc[UR54][R2.64+0x180], R7 ;  /* 0x0001800702002986 */ /* 0x0003e2000c101936 */
[----:B------:R-:W-:Y:S02]  /*58a0*/  ISETP.GT.AND P2, PT, R18, 0x69, PT ;  /* 0x000000691200780c */ /* 0x000fe40003f44270 */
[C---:B------:R-:W-:Y:S01]  /*58b0*/  ISETP.GT.AND P4, PT, R0.reuse, RZ, P1 ;  /* 0x000000ff0000720c */ /* 0x040fe20000f84270 */
[----:B------:R-:W-:Y:S01]  /*58c0*/  @P3 STG.E desc[UR54][R2.64+0x184], R73 ;  /* 0x0001844902003986 */ /* 0x000fe2000c101936 */
[----:B------:R-:W-:Y:S01]  /*58d0*/  ISETP.GT.AND P3, PT, R0, RZ, P2 ;  /* 0x000000ff0000720c */ /* 0x000fe20001764270 */
[----:B0-----:R-:W-:Y:S01]  /*58e0*/  FMUL R11, R80, R88 ;  /* 0x00000058500b7220 */ /* 0x001fe20000400000 */
[----:B------:R-:W-:-:S02]  /*58f0*/  ISETP.GT.AND P1, PT, R0, 0x8, P1 ;  /* 0x000000080000780c */ /* 0x000fc40000f24270 */
[----:B------:R-:W-:Y:S01]  /*5900*/  ISETP.GT.AND P2, PT, R0, 0x8, P2 ;  /* 0x000000080000780c */ /* 0x000fe20001744270 */
[----:B------:R0:W-:Y:S01]  /*5910*/  @P0 STG.E desc[UR54][R4.64+0x180], R9 ;  /* 0x0001800904000986 */ /* 0x0001e2000c101936 */
[----:B------:R-:W-:Y:S01]  /*5920*/  ISETP.GT.AND P0, PT, R18, 0x70, PT ;  /* 0x000000701200780c */ /* 0x000fe20003f04270 */
[----:B-1----:R-:W-:Y:S02]  /*5930*/  FMUL R7, R76, R88 ;  /* 0x000000584c077220 */ /* 0x002fe40000400000 */
[----:B------:R-:W-:Y:S01]  /*5940*/  @P5 STG.E desc[UR54][R4.64+0x184], R75 ;  /* 0x0001844b04005986 */ /* 0x000fe2000c101936 */
[----:B------:R-:W-:Y:S02]  /*5950*/  ISETP.GT.AND P6, PT, R0, RZ, P0 ;  /* 0x000000ff0000720c */ /* 0x000fe400007c4270 */
[C---:B------:R-:W-:Y:S01]  /*5960*/  ISETP.GT.AND P5, PT, R18.reuse, 0x78, PT ;  /* 0x000000781200780c */ /* 0x040fe20003fa4270 */
[----:B------:R1:W-:Y:S01]  /*5970*/  @P4 STG.E desc[UR54][R2.64+0x1a0], R7 ;  /* 0x0001a00702004986 */ /* 0x0003e2000c101936 */
[----:B------:R-:W-:-:S02]  /*5980*/  ISETP.GT.AND P4, PT, R18, 0x79, PT ;  /* 0x000000791200780c */ /* 0x000fc40003f84270 */
[----:B------:R-:W-:Y:S01]  /*5990*/  ISETP.GT.AND P0, PT, R0, 0x8, P0 ;  /* 0x000000080000780c */ /* 0x000fe20000704270 */
[----:B0-----:R-:W-:Y:S01]  /*59a0*/  FMUL R9, R78, R88 ;  /* 0x000000584e097220 */ /* 0x001fe20000400000 */
[----:B------:R-:W-:Y:S01]  /*59b0*/  @P3 STG.E desc[UR54][R2.64+0x1a4], R77 ;  /* 0x0001a44d02003986 */ /* 0x000fe2000c101936 */
[----:B------:R-:W-:-:S03]  /*59c0*/  ISETP.GT.AND P3, PT, R18, 0x71, PT ;  /* 0x000000711200780c */ /* 0x000fc60003f64270 */
[----:B------:R0:W-:Y:S01]  /*59d0*/  @P1 STG.E desc[UR54][R4.64+0x1a0], R9 ;  /* 0x0001a00904001986 */ /* 0x0001e2000c101936 */
[C---:B------:R-:W-:Y:S02]  /*59e0*/  ISETP.GT.AND P1, PT, R0.reuse, RZ, P3 ;  /* 0x000000ff0000720c */ /* 0x040fe40001f24270 */
[C---:B------:R-:W-:Y:S01]  /*59f0*/  ISETP.GT.AND P3, PT, R0.reuse, 0x8, P3 ;  /* 0x000000080000780c */ /* 0x040fe20001f64270 */
[----:B------:R-:W-:Y:S01]  /*5a00*/  @P2 STG.E desc[UR54][R4.64+0x1a4], R79 ;  /* 0x0001a44f04002986 */ /* 0x000fe2000c101936 */
[----:B------:R-:W-:Y:S01]  /*5a10*/  ISETP.GT.AND P2, PT, R0, RZ, P5 ;  /* 0x000000ff0000720c */ /* 0x000fe20002f44270 */
[-C--:B-1----:R-:W-:Y:S01]  /*5a20*/  FMUL R7, R82, R88.reuse ;  /* 0x0000005852077220 */ /* 0x082fe20000400000 */
[C---:B------:R-:W-:Y:S01]  /*5a30*/  ISETP.GT.AND P5, PT, R0.reuse, 0x8, P5 ;  /* 0x000000080000780c */ /* 0x040fe20002fa4270 */
[----:B------:R1:W-:Y:S01]  /*5a40*/  @P6 STG.E desc[UR54][R2.64+0x1c0], R11 ;  /* 0x0001c00b02006986 */ /* 0x0003e2000c101936 */
[C---:B------:R-:W-:Y:S02]  /*5a50*/  ISETP.GT.AND P6, PT, R0.reuse, RZ, P4 ;  /* 0x000000ff0000720c */ /* 0x040fe400027c4270 */
[----:B------:R-:W-:Y:S01]  /*5a60*/  ISETP.GT.AND P4, PT, R0, 0x8, P4 ;  /* 0x000000080000780c */ /* 0x000fe20002784270 */
[----:B0-----:R-:W-:-:S02]  /*5a70*/  FMUL R9, R84, R88 ;  /* 0x0000005854097220 */ /* 0x001fc40000400000 */
[----:B------:R-:W-:Y:S04]  /*5a80*/  @P1 STG.E desc[UR54][R2.64+0x1c4], R81 ;  /* 0x0001c45102001986 */ /* 0x000fe8000c101936 */
[----:B------:R-:W-:Y:S01]  /*5a90*/  @P0 STG.E desc[UR54][R4.64+0x1c0], R7 ;  /* 0x0001c00704000986 */ /* 0x000fe2000c101936 */
[----:B-1----:R-:W-:-:S03]  /*5aa0*/  FMUL R11, R86, R88 ;  /* 0x00000058560b7220 */ /* 0x002fc60000400000 */
[----:B------:R-:W-:Y:S04]  /*5ab0*/  @P3 STG.E desc[UR54][R4.64+0x1c4], R83 ;  /* 0x0001c45304003986 */ /* 0x000fe8000c101936 */
[----:B------:R-:W-:Y:S04]  /*5ac0*/  @P2 STG.E desc[UR54][R2.64+0x1e0], R9 ;  /* 0x0001e00902002986 */ /* 0x000fe8000c101936 */
[----:B------:R0:W-:Y:S02]  /*5ad0*/  @P6 STG.E desc[UR54][R2.64+0x1e4], R85 ;  /* 0x0001e45502006986 */ /* 0x0001e4000c101936 */
[----:B0-----:R-:W-:-:S02]  /*5ae0*/  @P5 IMAD.MOV.U32 R2, RZ, RZ, R4 ;  /* 0x000000ffff025224 */ /* 0x001fc400078e0004 */
[----:B------:R-:W-:-:S05]  /*5af0*/  @P5 IMAD.MOV.U32 R3, RZ, RZ, R5 ;  /* 0x000000ffff035224 */ /* 0x000fca00078e0005 */
[----:B------:R0:W-:Y:S04]  /*5b00*/  @P5 STG.E desc[UR54][R2.64+0x1e0], R11 ;  /* 0x0001e00b02005986 */ /* 0x0001e8000c101936 */
[----:B------:R0:W-:Y:S02]  /*5b10*/  @P4 STG.E desc[UR54][R4.64+0x1e4], R87 ;  /* 0x0001e45704004986 */ /* 0x0001e4000c101936 */
.L_x_161:
[----:B------:R-:W-:Y:S05]  /*5b20*/  BSYNC B0 ;  /* 0x0000000000007941 */ /* 0x000fea0003800000 */
.L_x_35:
[----:B0-----:R-:W-:Y:S01]  /*5b30*/  IMAD.U32 R2, RZ, RZ, UR52 ;  /* 0x00000034ff027e24 */ /* 0x001fe2000f8e00ff */
[----:B------:R-:W-:Y:S01]  /*5b40*/  ULDC.64 UR4, c[0x0][0x650] ;  /* 0x0001940000047ab9 */ /* 0x000fe20000000a00 */
[----:B------:R-:W-:Y:S01]  /*5b50*/  IMAD.U32 R3, RZ, RZ, UR53 ;  /* 0x00000035ff037e24 */ /* 0x000fe2000f8e00ff */
[----:B------:R0:W-:Y:S01]  /*5b60*/  SYNCS.ARRIVE.TRANS64.A1T0 RZ, [R98+UR50], RZ ;  /* 0x000000ff62ff79a7 */ /* 0x0001e20008100032 */
[----:B------:R-:W-:Y:S01]  /*5b70*/  PRMT R0, RZ, 0x7610, R0 ;  /* 0x00007610ff007816 */ /* 0x000fe20000000000 */
[----:B------:R-:W-:Y:S01]  /*5b80*/  IMAD.MOV.U32 R18, RZ, RZ, -0x1 ;  /* 0xffffffffff127424 */ /* 0x000fe200078e00ff */
[----:B------:R-:W-:Y:S01]  /*5b90*/  LEA R16, P0, R2, R16, 0x1 ;  /* 0x0000001002107211 */ /* 0x000fe200078008ff */
[----:B------:R-:W-:Y:S02]  /*5ba0*/  IMAD.MOV.U32 R2, RZ, RZ, -0x1 ;  /* 0xffffffffff027424 */ /* 0x000fe400078e00ff */
[----:B------:R-:W-:Y:S01]  /*5bb0*/  IMAD.MOV.U32 R19, RZ, RZ, -0x1 ;  /* 0xffffffffff137424 */ /* 0x000fe200078e00ff */
[----:B------:R-:W-:-:S02]  /*5bc0*/  IADD3.X R17, R17, UR41, RZ, P0, !PT ;  /* 0x0000002911117c10 */ /* 0x000fc400087fe4ff */
[----:B------:R-:W-:-:S04]  /*5bd0*/  ISETP.GE.U32.AND P0, PT, R16, UR4, PT ;  /* 0x0000000410007c0c */ /* 0x000fc8000bf06070 */
[----:B------:R-:W-:-:S13]  /*5be0*/  ISETP.GE.U32.AND.EX P0, PT, R17, UR5, PT, P0 ;  /* 0x0000000511007c0c */ /* 0x000fda000bf06100 */
[----:B0-----:R-:W-:Y:S05]  /*5bf0*/  @P0 BRA `(.L_x_162) ;  /* 0x0000000400700947 */ /* 0x001fea0003800000 */
[----:B------:R-:W0:Y:S01]  /*5c00*/  S2UR UR7, SR_CTAID.X ;  /* 0x00000000000779c3 */ /* 0x000e220000002500 */
[----:B------:R-:W-:Y:S01]  /*5c10*/  ULDC.64 UR4, c[0x0][0x628] ;  /* 0x00018a0000047ab9 */ /* 0x000fe20000000a00 */
[----:B------:R-:W-:Y:S01]  /*5c20*/  ULDC UR6, c[0x0][0x150] ;  /* 0x0000540000067ab9 */ /* 0x000fe20000000800 */
[----:B------:R-:W-:Y:S01]  /*5c30*/  ISETP.NE.U32.AND P0, PT, RZ, UR4, PT ;  /* 0x00000004ff007c0c */ /* 0x000fe2000bf05070 */
[----:B------:R-:W-:Y:S01]  /*5c40*/  ULDC UR15, c[0x0][0x630] ;  /* 0x00018c00000f7ab9 */ /* 0x000fe20000000800 */
[C---:B------:R-:W-:Y:S02]  /*5c50*/  R2UR UR17, R16.reuse ;  /* 0x00000000101172ca */ /* 0x040fe400000e0000 */
[----:B------:R-:W-:Y:S01]  /*5c60*/  ISETP.NE.AND.EX P0, PT, RZ, UR5, PT, P0 ;  /* 0x00000005ff007c0c */ /* 0x000fe2000bf05300 */
[----:B------:R-:W1:Y:S01]  /*5c70*/  S2UR UR16, SR_CTAID.Y ;  /* 0x00000000001079c3 */ /* 0x000e620000002600 */
[----:B------:R-:W-:Y:S02]  /*5c80*/  R2UR UR12, R16 ;  /* 0x00000000100c72ca */ /* 0x000fe400000e0000 */
[----:B------:R-:W-:-:S02]  /*5c90*/  R2UR UR13, R17 ;  /* 0x00000000110d72ca */ /* 0x000fc400000e0000 */
[----:B0-----:R-:W-:-:S05]  /*5ca0*/  I2FP.F32.U32 R0, UR7 ;  /* 0x0000000700007c45 */ /* 0x001fca0008201000 */
[----:B------:R-:W-:Y:S01]  /*5cb0*/  FMUL R0, R0, UR6 ;  /* 0x0000000600007c20 */ /* 0x000fe20008400000 */
[----:B------:R-:W-:Y:S01]  /*5cc0*/  ULDC UR6, c[0x0][0x154] ;  /* 0x0000550000067ab9 */ /* 0x000fe20000000800 */
[----:B-1----:R-:W-:-:S04]  /*5cd0*/  I2FP.F32.U32 R2, UR16 ;  /* 0x0000001000027c45 */ /* 0x002fc80008201000 */
[----:B------:R-:W0:Y:S01]  /*5ce0*/  F2I.U32.TRUNC.NTZ R0, R0 ;  /* 0x0000000000007305 */ /* 0x000e22000020f000 */
[----:B------:R-:W-:Y:S01]  /*5cf0*/  FMUL R2, R2, UR6 ;  /* 0x0000000602027c20 */ /* 0x000fe20008400000 */
[----:B------:R-:W-:Y:S06]  /*5d00*/  @!P0 BRA `(.L_x_163) ;  /* 0x0000000000308947 */ /* 0x000fec0003800000 */
        /* <DEDUP_REMOVED lines=12> */
.L_x_163:
[----:B------:R-:W-:Y:S01]  /*5dd0*/  USHF.R.U64 UR6, UR12, UR15, UR13 ;  /* 0x0000000f0c067299 */ /* 0x000fe2000800120d */
[----:B------:R-:W-:Y:S01]  /*5de0*/  R2UR UR5, R17 ;  /* 0x00000000110572ca */ /* 0x000fe200000e0000 */
[----:B------:R-:W-:Y:S01]  /*5df0*/  USHF.R.U32.HI UR4, URZ, UR15, UR13 ;  /* 0x0000000f3f047299 */ /* 0x000fe2000801160d */
[----:B------:R-:W1:Y:S01]  /*5e00*/  F2I.U32.TRUNC.NTZ R2, R2 ;  /* 0x0000000200027305 */ /* 0x000e62000020f000 */
[----:B------:R-:W-:Y:S01]  /*5e10*/  UIADD3 UR9, UP0, URZ, -UR6, URZ ;  /* 0x800000063f097290 */ /* 0x000fe2000ff1e03f */
[----:B------:R-:W-:Y:S01]  /*5e20*/  ULDC.64 UR10, c[0x0][0x620] ;  /* 0x00018800000a7ab9 */ /* 0x000fe20000000a00 */
[----:B------:R-:W-:Y:S02]  /*5e30*/  ULDC UR14, c[0x0][0x608] ;  /* 0x00018200000e7ab9 */ /* 0x000fe40000000800 */
[----:B------:R-:W-:Y:S01]  /*5e40*/  UIADD3.X UR4, URZ, ~UR4, URZ, UP0, !UPT ;  /* 0x800000043f047290 */ /* 0x000fe200087fe43f */
[----:B------:R-:W-:Y:S01]  /*5e50*/  ULDC UR15, c[0x0][0x658] ;  /* 0x00019600000f7ab9 */ /* 0x000fe20000000800 */
[----:B------:R-:W-:-:S02]  /*5e60*/  ULDC UR12, c[0x0][0x144] ;  /* 0x00005100000c7ab9 */ /* 0x000fc40000000800 */
[----:B------:R-:W-:Y:S01]  /*5e70*/  UIMAD UR8, UR4, UR10, URZ ;  /* 0x0000000a040872a4 */ /* 0x000fe2000f8e023f */
[----:B------:R-:W-:Y:S02]  /*5e80*/  ULDC UR22, c[0x0][0x148] ;  /* 0x0000520000167ab9 */ /* 0x000fe40000000800 */
[----:B------:R-:W-:Y:S01]  /*5e90*/  UMOV UR4, UR17 ;  /* 0x0000001100047c82 */ /* 0x000fe20008000000 */
[----:B------:R-:W-:Y:S02]  /*5ea0*/  UIMAD UR8, UR9, UR11, UR8 ;  /* 0x0000000b090872a4 */ /* 0x000fe4000f8e0208 */
[----:B------:R-:W-:Y:S01]  /*5eb0*/  UIMAD.WIDE.U32 UR4, UR9, UR10, UR4 ;  /* 0x0000000a090472a5 */ /* 0x000fe2000f8e0004 */
[----:B0-----:R-:W-:Y:S01]  /*5ec0*/  R2UR UR9, R0 ;  /* 0x00000000000972ca */ /* 0x001fe200000e0000 */
[----:B------:R-:W-:Y:S01]  /*5ed0*/  ULDC UR20, c[0x0][0x648] ;  /* 0x0001920000147ab9 */ /* 0x000fe20000000800 */
[----:B-1----:R-:W-:Y:S01]  /*5ee0*/  R2UR UR13, R2 ;  /* 0x00000000020d72ca */ /* 0x002fe200000e0000 */
[----:B------:R-:W-:Y:S01]  /*5ef0*/  UIADD3 UR8, UR5, UR8, URZ ;  /* 0x0000000805087290 */ /* 0x000fe2000fffe03f */
[----:B------:R-:W-:-:S02]  /*5f00*/  ULDC UR21, c[0x0][0x638] ;  /* 0x00018e0000157ab9 */ /* 0x000fc40000000800 */
[----:B------:R-:W-:Y:S02]  /*5f10*/  ULDC UR5, c[0x0][0x618] ;  /* 0x0001860000057ab9 */ /* 0x000fe40000000800 */
[----:B------:R-:W-:Y:S02]  /*5f20*/  USHF.R.U64 UR10, UR4, UR5, UR8 ;  /* 0x00000005040a7299 */ /* 0x000fe40008001208 */
[----:B------:R-:W-:-:S03]  /*5f30*/  USHF.R.U32.HI UR8, URZ, UR5, UR8 ;  /* 0x000000053f087299 */ /* 0x000fc60008011608 */
[----:B------:R-:W-:Y:S01]  /*5f40*/  ULDC.64 UR4, c[0x0][0x640] ;  /* 0x0001900000047ab9 */ /* 0x000fe20000000a00 */
[----:B------:R-:W-:Y:S01]  /*5f50*/  USHF.R.U64 UR11, UR10, UR14, UR8 ;  /* 0x0000000e0a0b7299 */ /* 0x000fe20008001208 */
[----:B------:R-:W-:Y:S01]  /*5f60*/  ISETP.NE.U32.AND P0, PT, RZ, UR4, PT ;  /* 0x00000004ff007c0c */ /* 0x000fe2000bf05070 */
[----:B------:R-:W-:Y:S02]  /*5f70*/  USHF.R.U32.HI UR8, URZ, UR14, UR8 ;  /* 0x0000000e3f087299 */ /* 0x000fe40008011608 */
[----:B------:R-:W-:Y:S01]  /*5f80*/  UIADD3 UR9, -UR9, URZ, URZ ;  /* 0x0000003f09097290 */ /* 0x000fe2000fffe13f */
[----:B------:R-:W-:Y:S01]  /*5f90*/  ISETP.NE.AND.EX P0, PT, RZ, UR5, PT, P0 ;  /* 0x00000005ff007c0c */ /* 0x000fe2000bf05300 */
[----:B------:R-:W-:Y:S02]  /*5fa0*/  USHF.R.U64 UR17, UR11, UR15, UR8 ;  /* 0x0000000f0b117299 */ /* 0x000fe40008001208 */
[----:B------:R-:W-:Y:S02]  /*5fb0*/  UIADD3 UR18, -UR13, URZ, URZ ;  /* 0x0000003f0d127290 */ /* 0x000fe4000fffe13f */
[----:B------:R-:W-:-:S02]  /*5fc0*/  USHF.R.U32.HI UR15, URZ, UR15, UR8 ;  /* 0x0000000f3f0f7299 */ /* 0x000fc40008011608 */
[----:B------:R-:W-:Y:S01]  /*5fd0*/  UIMAD UR19, UR12, UR9, UR7 ;  /* 0x000000090c1372a4 */ /* 0x000fe2000f8e0207 */
[----:B------:R-:W-:-:S05]  /*5fe0*/  UMOV UR14, UR17 ;  /* 0x00000011000e7c82 */ /* 0x000fca0008000000 */
[----:B------:R-:W-:Y:S06]  /*5ff0*/  @!P0 BRA `(.L_x_164) ;  /* 0x0000000000288947 */ /* 0x000fec0003800000 */
        /* <DEDUP_REMOVED lines=10> */
.L_x_164:
[----:B------:R-:W-:Y:S01]  /*60a0*/  UISETP.NE.AND UP0, UPT, UR38, URZ, UPT ;  /* 0x0000003f2600728c */ /* 0x000fe2000bf05270 */
[----:B------:R-:W-:Y:S01]  /*60b0*/  IMAD.MOV.U32 R0, RZ, RZ, 0x1 ;  /* 0x00000001ff007424 */ /* 0x000fe200078e00ff */
[----:B------:R-:W-:Y:S01]  /*60c0*/  USHF.R.U64 UR5, UR14, UR20, UR15 ;  /* 0x000000140e057299 */ /* 0x000fe2000800120f */
[----:B------:R-:W-:Y:S01]  /*60d0*/  IMAD.U32 R19, RZ, RZ, UR6 ;  /* 0x00000006ff137e24 */ /* 0x000fe2000f8e00ff */
[----:B------:R-:W-:Y:S02]  /*60e0*/  ULOP3.LUT UR4, UR11, UR47, URZ, 0xc0, !UPT ;  /* 0x0000002f0b047292 */ /* 0x000fe4000f8ec03f */
[----:B------:R-:W-:Y:S02]  /*60f0*/  UIADD3 UR7, -UR5, URZ, URZ ;  /* 0x0000003f05077290 */ /* 0x000fe4000fffe13f */
[----:B------:R-:W-:Y:S02]  /*6100*/  UIMAD UR4, UR44, UR5, UR4 ;  /* 0x000000052c0472a4 */ /* 0x000fe4000f8e0204 */
[----:B------:R-:W-:-:S02]  /*6110*/  ULOP3.LUT UR10, UR10, UR43, URZ, 0xc0, !UPT ;  /* 0x0000002b0a0a7292 */ /* 0x000fc4000f8ec03f */
[----:B------:R-:W-:Y:S02]  /*6120*/  @UP0 UIMAD UR19, UR22, UR18, UR16 ;  /* 0x00000012161302a4 */ /* 0x000fe4000f8e0210 */
[----:B------:R-:W-:Y:S01]  /*6130*/  UIMAD UR5, UR7, UR21, UR17 ;  /* 0x00000015070572a4 */ /* 0x000fe2000f8e0211 */
[----:B------:R-:W-:Y:S02]  /*6140*/  ULDC UR8, c[0x0][0x600] ;  /* 0x0001800000087ab9 */ /* 0x000fe40000000800 */
[----:B------:R-:W-:Y:S01]  /*6150*/  ULDC UR7, c[0x0][0x610] ;  /* 0x0001840000077ab9 */ /* 0x000fe20000000800 */
[----:B------:R-:W-:Y:S02]  /*6160*/  UIMAD UR5, UR5, UR8, UR10 ;  /* 0x00000008050572a4 */ /* 0x000fe4000f8e020a */
[----:B------:R-:W-:-:S04]  /*6170*/  UIMAD UR4, UR4, UR7, UR19 ;  /* 0x00000007040472a4 */ /* 0x000fc8000f8e0213 */
[----:B------:R-:W-:Y:S02]  /*6180*/  USEL UR7, UR5, UR4, !UP0 ;  /* 0x0000000405077287 */ /* 0x000fe4000c000000 */
[----:B------:R-:W-:-:S04]  /*6190*/  USEL UR4, UR4, UR5, !UP0 ;  /* 0x0000000504047287 */ /* 0x000fc8000c000000 */
[----:B------:R-:W-:Y:S02]  /*61a0*/  IMAD.U32 R2, RZ, RZ, UR7 ;  /* 0x00000007ff027e24 */ /* 0x000fe4000f8e00ff */
[----:B------:R-:W-:-:S07]  /*61b0*/  IMAD.U32 R18, RZ, RZ, UR4 ;  /* 0x00000004ff127e24 */ /* 0x000fce000f8e00ff */
.L_x_162:
[----:B------:R-:W-:Y:S01]  /*61c0*/  UIADD3 UR45, UR36, UR45, URZ ;  /* 0x0000002d242d7290 */ /* 0x000fe2000fffe03f */
[----:B------:R-:W-:Y:S02]  /*61d0*/  LOP3.LUT P0, RZ, R0, 0xff, RZ, 0xc0, !PT ;  /* 0x000000ff00ff7812 */ /* 0x000fe4000780c0ff */
[----:B------:R-:W-:Y:S01]  /*61e0*/  LOP3.LUT R100, R100, 0x1, RZ, 0x3c, !PT ;  /* 0x0000000164647812 */ /* 0x000fe200078e3cff */
[----:B------:R-:W-:Y:S02]  /*61f0*/  USHF.R.U32.HI UR4, URZ, 0x2, UR45 ;  /* 0x000000023f047899 */ /* 0x000fe4000801162d */
[----:B------:R-:W-:Y:S02]  /*6200*/  UISETP.GT.U32.AND UP0, UPT, UR45, 0x3, UPT ;  /* 0x000000032d00788c */ /* 0x000fe4000bf04070 */
[----:B------:R-:W-:Y:S02]  /*6210*/  ULOP3.LUT UR4, UR4, 0x1, URZ, 0xc0, !UPT ;  /* 0x0000000104047892 */ /* 0x000fe4000f8ec03f */
[----:B------:R-:W-:-:S02]  /*6220*/  UISETP.LT.U32.AND UP0, UPT, UR36, 0x4, UP0 ;  /* 0x000000042400788c */ /* 0x000fc40008701070 */
[----:B------:R-:W-:Y:S02]  /*6230*/  UISETP.NE.U32.AND UP1, UPT, UR4, 0x1, UPT ;  /* 0x000000010400788c */ /* 0x000fe4000bf25070 */
[----:B------:R-:W-:Y:S02]  /*6240*/  USEL UR5, URZ, 0x1, !UP0 ;  /* 0x000000013f057887 */ /* 0x000fe4000c000000 */
[----:B------:R-:W-:Y:S02]  /*6250*/  UISETP.GT.U32.AND UP1, UPT, UR36, 0x3, !UP1 ;  /* 0x000000032400788c */ /* 0x000fe4000cf24070 */
[----:B------:R-:W-:Y:S02]  /*6260*/  ULOP3.LUT UR45, UR45, 0x3, URZ, 0xc0, !UPT ;  /* 0x000000032d2d7892 */ /* 0x000fe4000f8ec03f */
[----:B------:R-:W-:-:S04]  /*6270*/  USEL UR4, URZ, 0x1, !UP1 ;  /* 0x000000013f047887 */ /* 0x000fc8000c800000 */
[----:B------:R-:W-:Y:S01]  /*6280*/  ULOP3.LUT UR48, UR4, UR48, UR5, 0x96, !UPT ;  /* 0x0000003004307292 */ /* 0x000fe2000f8e9605 */
[----:B------:R-:W-:Y:S11]  /*6290*/  @P0 BRA `(.L_x_165) ;  /* 0xffffffb400780947 */ /* 0x000ff6000383ffff */
[----:B------:R-:W-:Y:S05]  /*62a0*/  EXIT ;  /* 0x000000000000794d */ /* 0x000fea0003800000 */
.L_x_16:
[----:B------:R-:W-:-:S08]  /*62b0*/  ISETP.NE.AND P0, PT, RZ, UR6, PT ;  /* 0x00000006ff007c0c */ /* 0x000fd0000bf05270 */
[----:B------:R-:W0:-:S00]  /*62c0*/  USETMAXREG.DEALLOC.CTAPOOL 0x28 ;  /* 0x00000028000079c8 */ /* 0x000e0000080e0500 */
[----:B------:R-:W-:Y:S05]  /*62d0*/  @P0 EXIT ;  /* 0x000000000000094d */ /* 0x000fea0003800000 */
[----:B0-----:R-:W-:Y:S01]  /*62e0*/  LOP3.LUT P0, RZ, R4, 0xff, RZ, 0xc0, !PT ;  /* 0x000000ff04ff7812 */ /* 0x001fe2000780c0ff */
[----:B------:R-:W-:Y:S02]  /*62f0*/  IMAD.MOV.U32 R9, RZ, RZ, 0x1 ;  /* 0x00000001ff097424 */ /* 0x000fe400078e00ff */
[----:B------:R-:W-:-:S10]  /*6300*/  IMAD.MOV.U32 R8, RZ, RZ, RZ ;  /* 0x000000ffff087224 */ /* 0x000fd400078e00ff */
[----:B------:R-:W-:Y:S05]  /*6310*/  @!P0 BRA `(.L_x_166) ;  /* 0x0000000c00b48947 */ /* 0x000fea0003800000 */
[----:B------:R-:W0:Y:S01]  /*6320*/  S2UR UR5, SR_CgaCtaId ;  /* 0x00000000000579c3 */ /* 0x000e220000008800 */
[----:B------:R-:W-:Y:S01]  /*6330*/  ULDC UR14, c[0x0][0x658] ;  /* 0x00019600000e7ab9 */ /* 0x000fe20000000800 */
[----:B------:R-:W-:Y:S01]  /*6340*/  UMOV UR6, 0xffffffff ;  /* 0xffffffff00067882 */ /* 0x000fe20000000000 */
[----:B------:R-:W-:Y:S01]  /*6350*/  UMOV UR9, 0x1 ;  /* 0x0000000100097882 */ /* 0x000fe20000000000 */
[----:B------:R-:W-:Y:S01]  /*6360*/  USHF.L.U32 UR6, UR6, UR14, URZ ;  /* 0x0000000e06067299 */ /* 0x000fe2000800063f */
[----:B------:R-:W-:Y:S01]  /*6370*/  LOP3.LUT P0, RZ, R0, 0x1f, RZ, 0xc0, !PT ;  /* 0x0000001f00ff7812 */ /* 0x000fe2000780c0ff */
[----:B------:R-:W-:Y:S01]  /*6380*/  BSSY B0, `(.L_x_166) ;  /* 0x00000e6000007945 */ /* 0x000fe20003800000 */
[C---:B------:R-:W-:Y:S01]  /*6390*/  ISETP.NE.AND P3, PT, R3.reuse, RZ, PT ;  /* 0x000000ff0300720c */ /* 0x040fe20003f65270 */
[----:B------:R-:W-:Y:S01]  /*63a0*/  ULOP3.LUT UR22, URZ, UR6, URZ, 0x33, !UPT ;  /* 0x000000063f167292 */ /* 0x000fe2000f8e333f */
[----:B------:R-:W-:Y:S01]  /*63b0*/  ISETP.NE.OR P0, PT, R3, RZ, !P0 ;  /* 0x000000ff0300720c */ /* 0x000fe20004705670 */
[----:B------:R-:W-:Y:S01]  /*63c0*/  IMAD.MOV.U32 R0, RZ, RZ, 0x1 ;  /* 0x00000001ff007424 */ /* 0x000fe200078e00ff */
[----:B------:R-:W-:Y:S01]  /*63d0*/  ULDC UR13, c[0x0][0x600] ;  /* 0x00018000000d7ab9 */ /* 0x000fe20000000800 */
[----:B------:R-:W-:Y:S01]  /*63e0*/  IMAD.MOV.U32 R9, RZ, RZ, 0x1 ;  /* 0x00000001ff097424 */ /* 0x000fe200078e00ff */
[----:B------:R-:W-:Y:S01]  /*63f0*/  UMOV UR29, 0x1111 ;  /* 0x00001111001d7882 */ /* 0x000fe20000000000 */
[----:B------:R-:W-:Y:S01]  /*6400*/  IMAD.MOV.U32 R8, RZ, RZ, RZ ;  /* 0x000000ffff087224 */ /* 0x000fe200078e00ff */
[----:B------:R-:W-:-:S02]  /*6410*/  UIADD3 UR41, UR37, 0x1, URZ ;  /* 0x0000000125297890 */ /* 0x000fc4000fffe03f */
[----:B------:R-:W-:Y:S02]  /*6420*/  ULOP3.LUT UR44, UR40, 0x2, URZ, 0xfc, !UPT ;  /* 0x00000002282c7892 */ /* 0x000fe4000f8efc3f */
[----:B------:R-:W-:Y:S02]  /*6430*/  UIADD3 UR13, UR13, -0x1, URZ ;  /* 0xffffffff0d0d7890 */ /* 0x000fe4000fffe03f */
[----:B------:R-:W-:Y:S01]  /*6440*/  USHF.L.U32 UR14, UR9, UR14, URZ ;  /* 0x0000000e090e7299 */ /* 0x000fe2000800063f */
[----:B------:R-:W-:Y:S01]  /*6450*/  ULDC.64 UR30, c[0x0][0x198] ;  /* 0x00006600001e7ab9 */ /* 0x000fe20000000a00 */
[----:B0-----:R-:W-:Y:S02]  /*6460*/  USHF.R.U32.HI UR45, URZ, 0x2, UR5 ;  /* 0x000000023f2d7899 */ /* 0x001fe40008011605 */
[----:B------:R-:W-:Y:S02]  /*6470*/  ULOP3.LUT UR4, UR5, 0x3, URZ, 0xc0, !UPT ;  /* 0x0000000305047892 */ /* 0x000fe4000f8ec03f */
[----:B------:R-:W-:-:S02]  /*6480*/  USHF.L.U32 UR15, UR5, 0x5, URZ ;  /* 0x00000005050f7899 */ /* 0x000fc4000800063f */
[----:B------:R-:W-:Y:S02]  /*6490*/  USHF.L.U32 UR21, UR5, 0xa, URZ ;  /* 0x0000000a05157899 */ /* 0x000fe4000800063f */
[----:B------:R-:W-:Y:S02]  /*64a0*/  ULOP3.LUT UR5, UR5, 0xfffffffc, URZ, 0xc0, !UPT ;  /* 0xfffffffc05057892 */ /* 0x000fe4000f8ec03f */
[----:B------:R-:W-:Y:S02]  /*64b0*/  UISETP.GT.U32.AND UP0, UPT, UR4, 0xffff, UPT ;  /* 0x0000ffff0400788c */ /* 0x000fe4000bf04070 */
[----:B------:R-:W-:Y:S02]  /*64c0*/  ULOP3.LUT UR7, UR5, 0x1, URZ, 0xfc, !UPT ;  /* 0x0000000105077892 */ /* 0x000fe4000f8efc3f */
[----:B------:R-:W-:Y:S02]  /*64d0*/  ULOP3.LUT UR8, UR5, 0x2, URZ, 0xfc, !UPT ;  /* 0x0000000205087892 */ /* 0x000fe4000f8efc3f */
[----:B------:R-:W-:-:S02]  /*64e0*/  USHF.L.U32 UR6, UR9, UR5, URZ ;  /* 0x0000000509067299 */ /* 0x000fc4000800063f */
[----:B------:R-:W-:Y:S02]  /*64f0*/  ULOP3.LUT UR5, UR5, 0x3, URZ, 0xfc, !UPT ;  /* 0x0000000305057892 */ /* 0x000fe4000f8efc3f */
[----:B------:R-:W-:Y:S02]  /*6500*/  USHF.L.U32 UR7, UR9, UR7, URZ ;  /* 0x0000000709077299 */ /* 0x000fe4000800063f */
[----:B------:R-:W-:Y:S02]  /*6510*/  USHF.L.U32 UR8, UR9, UR8, URZ ;  /* 0x0000000809087299 */ /* 0x000fe4000800063f */
[----:B------:R-:W-:Y:S02]  /*6520*/  USEL UR4, UR4, 0xffff, !UP0 ;  /* 0x0000ffff04047887 */ /* 0x000fe4000c000000 */
[----:B------:R-:W-:Y:S02]  /*6530*/  USHF.L.U32 UR5, UR9, UR5, URZ ;  /* 0x0000000509057299 */ /* 0x000fe4000800063f */
[----:B------:R-:W-:-:S02]  /*6540*/  ULOP3.LUT UR6, UR8, UR6, UR7, 0xfe, !UPT ;  /* 0x0000000608067292 */ /* 0x000fc4000f8efe07 */
[----:B------:R-:W-:Y:S02]  /*6550*/  ULOP3.LUT UR4, UR4, 0xffff, URZ, 0xc0, !UPT ;  /* 0x0000ffff04047892 */ /* 0x000fe4000f8ec03f */
[----:B------:R-:W-:Y:S02]  /*6560*/  ULOP3.LUT UR15, UR15, 0x60, URZ, 0xc0, !UPT ;  /* 0x000000600f0f7892 */ /* 0x000fe4000f8ec03f */
[----:B------:R-:W-:Y:S02]  /*6570*/  ULOP3.LUT UR21, UR21, 0xc00, URZ, 0xc0, !UPT ;  /* 0x00000c0015157892 */ /* 0x000fe4000f8ec03f */
[----:B------:R-:W-:Y:S02]  /*6580*/  ULOP3.LUT UR23, UR6, UR5, URZ, 0xfc, !UPT ;  /* 0x0000000506177292 */ /* 0x000fe4000f8efc3f */
[----:B------:R-:W-:-:S12]  /*6590*/  USHF.L.U32 UR29, UR29, UR4, URZ ;  /* 0x000000041d1d7299 */ /* 0x000fd8000800063f */
.L_x_178:
[----:B------:R-:W-:-:S03]  /*65a0*/  UMOV UR4, 0xffffffff ;  /* 0xffffffff00047882 */ /* 0x000fc60000000000 */
[----:B------:R-:W-:Y:S05]  /*65b0*/  BRA.DIV UR4, `(.L_x_167) ;  /* 0x0000001204247947 */ /* 0x000fea000b800000 */
[----:B------:R-:W-:-:S13]  /*65c0*/  ELECT P6, URZ, PT ;  /* 0x00000000003f782f */ /* 0x000fda00038c0000 */
.L_x_191:
[----:B------:R-:W0:Y:S01]  /*65d0*/  LDC R3, c[0x0][0x28c] ;  /* 0x0000a300ff037b82 */ /* 0x000e220000000800 */
[----:B------:R-:W-:Y:S01]  /*65e0*/  BSSY B1, `(.L_x_168) ;  /* 0x000004a000017945 */ /* 0x000fe20003800000 */
[----:B0-----:R-:W-:-:S13]  /*65f0*/  ISETP.LT.OR P6, PT, R3, 0x1, !P6 ;  /* 0x000000010300780c */ /* 0x001fda00077c1670 */
[----:B------:R-:W-:Y:S05]  /*6600*/  @P6 BRA `(.L_x_169) ;  /* 0x00000004001c6947 */ /* 0x000fea0003800000 */
[----:B------:R-:W-:Y:S01]  /*6610*/  LEA R18, R18, UR45, 0x2 ;  /* 0x0000002d12127c11 */ /* 0x000fe2000f8e10ff */
[----:B------:R-:W-:Y:S01]  /*6620*/  IMAD.MOV.U32 R11, RZ, RZ, RZ ;  /* 0x000000ffff0b7224 */ /* 0x000fe200078e00ff */
[----:B------:R-:W-:Y:S01]  /*6630*/  LEA R6, R2, UR15, 0x7 ;  /* 0x0000000f02067c11 */ /* 0x000fe2000f8e38ff */
[----:B------:R-:W-:Y:S02]  /*6640*/  IMAD.U32 R12, RZ, RZ, UR41 ;  /* 0x00000029ff0c7e24 */ /* 0x000fe4000f8e00ff */
[----:B------:R-:W-:Y:S02]  /*6650*/  IMAD.MOV.U32 R2, RZ, RZ, R9 ;  /* 0x000000ffff027224 */ /* 0x000fe400078e0009 */
[----:B------:R-:W-:Y:S02]  /*6660*/  IMAD.MOV.U32 R3, RZ, RZ, R8 ;  /* 0x000000ffff037224 */ /* 0x000fe400078e0008 */
[----:B------:R-:W-:-:S07]  /*6670*/  IMAD.SHL.U32 R18, R18, 0x10, RZ ;  /* 0x0000001012127824 */ /* 0x000fce00078e00ff */
.L_x_173:
[----:B------:R-:W0:Y:S01]  /*6680*/  S2R R5, SR_CgaCtaId ;  /* 0x0000000000057919 */ /* 0x000e220000008800 */
[----:B------:R-:W-:-:S04]  /*6690*/  MOV R4, 0x400 ;  /* 0x0000040000047802 */ /* 0x000fc80000000f00 */
[----:B0-----:R-:W-:Y:S02]  /*66a0*/  LEA R10, R5, R4, 0x18 ;  /* 0x00000004050a7211 */ /* 0x001fe400078ec0ff */
[----:B------:R-:W-:Y:S01]  /*66b0*/  SHF.L.U32 R4, R2, 0x1f, RZ ;  /* 0x0000001f02047819 */ /* 0x000fe200000006ff */
[----:B------:R-:W0:Y:S02]  /*66c0*/  @!P3 LDC R5, c[0x0][0x500] ;  /* 0x00014000ff05bb82 */ /* 0x000e240000000800 */
[----:B------:R-:W-:-:S04]  /*66d0*/  IMAD R7, R3, 0x8, R10 ;  /* 0x0000000803077824 */ /* 0x000fc800078e020a */
[----:B------:R-:W1:Y:S02]  /*66e0*/  SYNCS.PHASECHK.TRANS64.TRYWAIT P1, [R7+URZ+0x20], R4 ;  /* 0x00002004070075a7 */ /* 0x000e64000802017f */
[----:B-1----:R-:W-:Y:S05]  /*66f0*/  @!P1 BRA `(.L_x_170) ;  /* 0x0000000c00f49947 */ /* 0x002fea0003800000 */
.L_x_192:
[----:B------:R-:W-:Y:S01]  /*6700*/  UPRMT UR4, UR44, 0x9910, URZ ;  /* 0x000099102c047896 */ /* 0x000fe2000800003f */
[----:B0-----:R0:W-:Y:S03]  /*6710*/  @!P3 SYNCS.ARRIVE.TRANS64 RZ, [R7+URZ], R5 ;  /* 0x0000000507ffb9a7 */ /* 0x0011e6000800003f */
[----:B------:R-:W-:-:S06]  /*6720*/  UISETP.NE.AND UP0, UPT, UR4, 0x2, UPT ;  /* 0x000000020400788c */ /* 0x000fcc000bf05270 */
[----:B------:R-:W-:-:S13]  /*6730*/  PLOP3.LUT P1, PT, PT, PT, UP0, 0x80, 0x0 ;  /* 0x000000000000781c */ /* 0x000fda0003f2f008 */
[----:B0-----:R-:W-:Y:S05]  /*6740*/  @P1 BRA `(.L_x_171) ;  /* 0x0000000000041947 */ /* 0x001fea0003800000 */
[----:B------:R-:W-:Y:S01]  /*6750*/  BPT.TRAP 0x1 ;  /* 0x000000040000795c */ /* 0x000fe20000300000 */
.L_x_171:
[----:B------:R-:W-:Y:S05]  /*6760*/  @P0 BRA `(.L_x_172) ;  /* 0x0000000000040947 */ /* 0x000fea0003800000 */
[----:B------:R-:W-:Y:S01]  /*6770*/  BPT.TRAP 0x1 ;  /* 0x000000040000795c */ /* 0x000fe20000300000 */
.L_x_172:
[C---:B-1----:R-:W-:Y:S01]  /*6780*/  LEA R4, R3.reuse, UR45, 0x3 ;  /* 0x0000002d03047c11 */ /* 0x042fe2000f8e18ff */
[----:B------:R-:W-:Y:S01]  /*6790*/  VIADD R12, R12, 0xffffffff ;  /* 0xffffffff0c0c7836 */ /* 0x000fe20000000000 */
[----:B------:R-:W-:Y:S01]  /*67a0*/  LEA R5, R3, UR21, 0xd ;  /* 0x0000001503057c11 */ /* 0x000fe2000f8e68ff */
[----:B------:R-:W-:Y:S01]  /*67b0*/  UIADD3 UR4, UP0, UR30, 0xf0, URZ ;  /* 0x000000f01e047890 */ /* 0x000fe2000ff1e03f */
[----:B------:R-:W-:Y:S01]  /*67c0*/  R2UR UR34, R11 ;  /* 0x000000000b2272ca */ /* 0x000fe200000e0000 */
[----:B------:R-:W-:Y:S01]  /*67d0*/  IMAD.SHL.U32 R4, R4, 0x200, RZ ;  /* 0x0000020004047824 */ /* 0x000fe200078e00ff */
[----:B------:R-:W-:Y:S01]  /*67e0*/  R2UR UR33, R7 ;  /* 0x00000000072172ca */ /* 0x000fe200000e0000 */
[--C-:B------:R-:W-:Y:S01]  /*67f0*/  IMAD R5, R5, 0x4, R10.reuse ;  /* 0x0000000405057824 */ /* 0x100fe200078e020a */
[----:B------:R-:W-:Y:S01]  /*6800*/  R2UR UR36, R19 ;  /* 0x00000000132472ca */ /* 0x000fe200000e0000 */
[----:B------:R-:W-:Y:S01]  /*6810*/  IMAD R4, R4, 0x4, R10 ;  /* 0x0000000404047824 */ /* 0x000fe200078e020a */
[----:B------:R-:W-:Y:S01]  /*6820*/  R2UR UR35, R18 ;  /* 0x00000000122372ca */ /* 0x000fe200000e0000 */
[----:B------:R-:W-:Y:S01]  /*6830*/  UIADD3 UR42, UP1, UR30, 0x1f0, URZ ;  /* 0x000001f01e2a7890 */ /* 0x000fe2000ff3e03f */
[----:B------:R-:W-:Y:S01]  /*6840*/  R2UR UR8, R5 ;  /* 0x00000000050872ca */ /* 0x000fe200000e0000 */
[----:B------:R-:W-:Y:S01]  /*6850*/  UIADD3.X UR5, URZ, UR31, URZ, UP0, !UPT ;  /* 0x0000001f3f057290 */ /* 0x000fe200087fe43f */
[----:B------:R-:W-:Y:S01]  /*6860*/  R2UR UR24, R4 ;  /* 0x00000000041872ca */ /* 0x000fe200000e0000 */
[----:B------:R-:W-:Y:S01]  /*6870*/  UPRMT UR46, URZ, 0x5410, UR29 ;  /* 0x000054103f2e7896 */ /* 0x000fe2000800001d */
[----:B------:R-:W-:Y:S01]  /*6880*/  R2UR UR19, R6 ;  /* 0x00000000061372ca */ /* 0x000fe200000e0000 */
[----:B------:R-:W-:Y:S01]  /*6890*/  UIADD3 UR26, UR34, 0x20, URZ ;  /* 0x00000020221a7890 */ /* 0x000fe2000fffe03f */
[----:B------:R-:W-:Y:S01]  /*68a0*/  ISETP.GT.AND P2, PT, R12, 0x1, PT ;  /* 0x000000010c00780c */ /* 0x000fe20003f44270 */
[----:B------:R-:W-:Y:S01]  /*68b0*/  UIADD3.X UR43, URZ, UR31, URZ, UP1, !UPT ;  /* 0x0000001f3f2b7290 */ /* 0x000fe20008ffe43f */
[----:B------:R-:W-:Y:S01]  /*68c0*/  VIADD R3, R3, 0x1 ;  /* 0x0000000103037836 */ /* 0x000fe20000000000 */
[----:B------:R-:W-:Y:S01]  /*68d0*/  UPRMT UR47, URZ, 0x5410, UR23 ;  /* 0x000054103f2f7896 */ /* 0x000fe20008000017 */
[----:B------:R-:W-:Y:S01]  /*68e0*/  VIADD R11, R11, 0x40 ;  /* 0x000000400b0b7836 */ /* 0x000fe20000000000 */
[----:B------:R-:W-:Y:S01]  /*68f0*/  UMOV UR6, 0x0 ;  /* 0x0000000000067882 */ /* 0x000fe20000000000 */
[----:B------:R-:W-:Y:S01]  /*6900*/  UMOV UR7, 0x10000000 ;  /* 0x1000000000077882 */ /* 0x000fe20000000000 */
[----:B------:R-:W-:Y:S01]  /*6910*/  UIADD3 UR16, UR8, 0x10180, URZ ;  /* 0x0001018008107890 */ /* 0x000fe2000fffe03f */
[----:B------:R-:W-:Y:S01]  /*6920*/  ISETP.NE.AND P1, PT, R3, 0x4, PT ;  /* 0x000000040300780c */ /* 0x000fe20003f25270 */
[----:B------:R-:W-:-:S02]  /*6930*/  UIADD3 UR32, UR24, 0x180, URZ ;  /* 0x0000018018207890 */ /* 0x000fc4000fffe03f */
[----:B------:R-:W-:Y:S01]  /*6940*/  UIADD3 UR24, UR24, 0x2180, URZ ;  /* 0x0000218018187890 */ /* 0x000fe2000fffe03f */
[----:B------:R-:W-:Y:S01]  /*6950*/  SEL R5, RZ, 0x1, P1 ;  /* 0x00000001ff057807 */ /* 0x000fe20000800000 */
[----:B------:R-:W-:Y:S01]  /*6960*/  UIADD3 UR8, UR8, 0x14180, URZ ;  /* 0x0001418008087890 */ /* 0x000fe2000fffe03f */
[----:B------:R-:W-:Y:S01]  /*6970*/  SEL R3, R3, RZ, P1 ;  /* 0x000000ff03037207 */ /* 0x000fe20000800000 */
[----:B------:R-:W-:Y:S01]  /*6980*/  UMOV UR25, UR33 ;  /* 0x0000002100197c82 */ /* 0x000fe20008000000 */
[----:B------:R-:W-:Y:S01]  /*6990*/  UMOV UR28, UR36 ;  /* 0x00000024001c7c82 */ /* 0x000fe20008000000 */
[----:B------:R-:W-:Y:S01]  /*69a0*/  UMOV UR27, UR35 ;  /* 0x00000023001b7c82 */ /* 0x000fe20008000000 */
[----:B------:R-:W-:Y:S01]  /*69b0*/  UMOV UR17, UR33 ;  /* 0x0000002100117c82 */ /* 0x000fe20008000000 */
[----:B------:R-:W-:Y:S01]  /*69c0*/  UMOV UR18, UR34 ;  /* 0x0000002200127c82 */ /* 0x000fe20008000000 */
[----:B------:R-:W-:Y:S01]  /*69d0*/  UMOV UR20, UR36 ;  /* 0x0000002400147c82 */ /* 0x000fe20008000000 */
[----:B------:R0:W-:Y:S01]  /*69e0*/  UTMALDG.3D.MULTICAST [UR32], [UR4], UR46, desc[UR6] ;  /* 0x00000620040073b4 */ /* 0x0001e2000801182e */
[----:B------:R-:W-:Y:S01]  /*69f0*/  UMOV UR9, UR33 ;  /* 0x0000002100097c82 */ /* 0x000fe20008000000 */
[----:B------:R-:W-:Y:S01]  /*6a00*/  UMOV UR11, UR19 ;  /* 0x00000013000b7c82 */ /* 0x000fe20008000000 */
[----:B------:R-:W-:Y:S01]  /*6a10*/  UMOV UR12, UR36 ;  /* 0x00000024000c7c82 */ /* 0x000fe20008000000 */
[----:B------:R-:W-:Y:S01]  /*6a20*/  UMOV UR10, UR26 ;  /* 0x0000001a000a7c82 */ /* 0x000fe20008000000 */
[----:B------:R-:W-:Y:S01]  /*6a30*/  LOP3.LUT R2, R2, R5, RZ, 0x3c, !PT ;  /* 0x0000000502027212 */ /* 0x000fe200078e3cff */
[----:B------:R0:W-:Y:S01]  /*6a40*/  UTMALDG.3D.MULTICAST [UR24], [UR4], UR46, desc[UR6] ;  /* 0x00000618040073b4 */ /* 0x0001e2000801182e */
[----:B------:R0:W-:Y:S01]  /*6a50*/  UTMALDG.3D.MULTICAST [UR16], [UR42], UR47, desc[UR6] ;  /* 0x000006102a0073b4 */ /* 0x0001e2000801182f */
[----:B------:R0:W-:Y:S02]  /*6a60*/  UTMALDG.3D.MULTICAST [UR8], [UR42], UR47, desc[UR6] ;  /* 0x000006082a0073b4 */ /* 0x0001e4000801182f */
[----:B0-----:R-:W-:Y:S05]  /*6a70*/  @P2 BRA `(.L_x_173) ;  /* 0xfffffffc00002947 */ /* 0x001fea000383ffff */
.L_x_169:
[----:B------:R-:W-:Y:S05]  /*6a80*/  BSYNC B1 ;  /* 0x0000000000017941 */ /* 0x000fea0003800000 */
.L_x_168:
[----:B------:R-:W-:Y:S01]  /*6a90*/  LOP3.LUT P4, RZ, R0, 0xff, RZ, 0xc0, !PT ;  /* 0x000000ff00ff7812 */ /* 0x000fe2000788c0ff */
[----:B------:R-:W-:Y:S01]  /*6aa0*/  VIADD R8, R8, UR37 ;  /* 0x0000002508087c36 */ /* 0x000fe20008000000 */
[----:B------:R-:W-:Y:S01]  /*6ab0*/  ULDC.64 UR4, c[0x0][0x650] ;  /* 0x0001940000047ab9 */ /* 0x000fe20000000a00 */
[----:B------:R-:W-:Y:S01]  /*6ac0*/  BSSY B1, `(.L_x_174) ;  /* 0x000006f000017945 */ /* 0x000fe20003800000 */
[----:B------:R-:W-:Y:S02]  /*6ad0*/  IMAD.MOV.U32 R18, RZ, RZ, -0x1 ;  /* 0xffffffffff127424 */ /* 0x000fe400078e00ff */
[----:B------:R-:W-:Y:S01]  /*6ae0*/  SHF.R.U32.HI R0, RZ, 0x2, R8 ;  /* 0x00000002ff007819 */ /* 0x000fe20000011608 */
[----:B------:R-:W-:Y:S01]  /*6af0*/  IMAD.MOV.U32 R19, RZ, RZ, -0x1 ;  /* 0xffffffffff137424 */ /* 0x000fe200078e00ff */
[----:B------:R-:W-:Y:S02]  /*6b00*/  ISETP.GT.U32.AND P1, PT, R8, 0x3, PT ;  /* 0x000000030800780c */ /* 0x000fe40003f24070 */
[----:B------:R-:W-:-:S02]  /*6b10*/  LOP3.LUT R0, R0, 0x1, RZ, 0xc0, !PT ;  /* 0x0000000100007812 */ /* 0x000fc400078ec0ff */
[----:B------:R-:W-:Y:S01]  /*6b20*/  LOP3.LUT R8, R8, 0x3, RZ, 0xc0, !PT ;  /* 0x0000000308087812 */ /* 0x000fe200078ec0ff */
[----:B------:R-:W0:Y:S01]  /*6b30*/  @P4 S2R R3, SR_CgaCtaId ;  /* 0x0000000000034919 */ /* 0x000e220000008800 */
[----:B------:R-:W-:Y:S02]  /*6b40*/  @P4 MOV R2, 0x400 ;  /* 0x0000040000024802 */ /* 0x000fe40000000f00 */
[----:B------:R-:W-:Y:S02]  /*6b50*/  ISETP.NE.U32.AND P2, PT, R0, 0x1, PT ;  /* 0x000000010000780c */ /* 0x000fe40003f45070 */
[----:B0-----:R-:W-:Y:S01]  /*6b60*/  @P4 LEA R2, R3, R2, 0x18 ;  /* 0x0000000203024211 */ /* 0x001fe200078ec0ff */
[----:B------:R-:W-:-:S03]  /*6b70*/  IMAD.U32 R3, RZ, RZ, UR37 ;  /* 0x00000025ff037e24 */ /* 0x000fc6000f8e00ff */
[----:B------:R0:W-:Y:S01]  /*6b80*/  @P4 SYNCS.ARRIVE.TRANS64.A1T0 RZ, [R2+URZ+0x78], RZ ;  /* 0x000078ff02ff49a7 */ /* 0x0001e2000810003f */
[----:B------:R-:W-:Y:S02]  /*6b90*/  IADD3 R16, P4, R16, UR52, RZ ;  /* 0x0000003410107c10 */ /* 0x000fe4000ff9e0ff */
[----:B------:R-:W-:Y:S02]  /*6ba0*/  ISETP.LT.U32.AND P1, PT, R3, 0x4, P1 ;  /* 0x000000040300780c */ /* 0x000fe40000f21070 */
[----:B------:R-:W-:Y:S02]  /*6bb0*/  IADD3.X R17, R17, UR39, RZ, P4, !PT ;  /* 0x0000002711117c10 */ /* 0x000fe4000a7fe4ff */
[----:B------:R-:W-:Y:S02]  /*6bc0*/  ISETP.GE.U32.AND P4, PT, R16, UR4, PT ;  /* 0x0000000410007c0c */ /* 0x000fe4000bf86070 */
[----:B------:R-:W-:Y:S02]  /*6bd0*/  SEL R0, RZ, 0x1, !P1 ;  /* 0x00000001ff007807 */ /* 0x000fe40004800000 */
[----:B------:R-:W-:-:S02]  /*6be0*/  ISETP.GE.U32.AND.EX P1, PT, R17, UR5, PT, P4 ;  /* 0x0000000511007c0c */ /* 0x000fc4000bf26140 */
[----:B------:R-:W-:Y:S02]  /*6bf0*/  ISETP.GT.U32.AND P2, PT, R3, 0x3, !P2 ;  /* 0x000000030300780c */ /* 0x000fe40005744070 */
[----:B------:R-:W-:Y:S02]  /*6c00*/  PRMT R3, RZ, 0x7610, R3 ;  /* 0x00007610ff037816 */ /* 0x000fe40000000003 */
[----:B0-----:R-:W-:-:S04]  /*6c10*/  SEL R2, RZ, 0x1, !P2 ;  /* 0x00000001ff027807 */ /* 0x001fc80005000000 */
[--C-:B------:R-:W-:Y:S01]  /*6c20*/  LOP3.LUT R9, R2, R9, R0.reuse, 0x96, !PT ;  /* 0x0000000902097212 */ /* 0x100fe200078e9600 */
[----:B------:R-:W-:Y:S01]  /*6c30*/  IMAD.MOV.U32 R2, RZ, RZ, -0x1 ;  /* 0xffffffffff027424 */ /* 0x000fe200078e00ff */
[----:B------:R-:W-:Y:S01]  /*6c40*/  PRMT R0, RZ, 0x7610, R0 ;  /* 0x00007610ff007816 */ /* 0x000fe20000000000 */
[----:B------:R-:W-:Y:S06]  /*6c50*/  @P1 BRA `(.L_x_175) ;  /* 0x0000000400541947 */ /* 0x000fec0003800000 */
[----:B------:R-:W0:Y:S01]  /*6c60*/  S2UR UR4, SR_CTAID.X ;  /* 0x00000000000479c3 */ /* 0x000e220000002500 */
[----:B------:R-:W-:Y:S01]  /*6c70*/  ULDC.64 UR6, c[0x0][0x628] ;  /* 0x00018a0000067ab9 */ /* 0x000fe20000000a00 */
[----:B------:R-:W-:Y:S01]  /*6c80*/  ULDC UR5, c[0x0][0x150] ;  /* 0x0000540000057ab9 */ /* 0x000fe20000000800 */
[----:B------:R-:W-:Y:S01]  /*6c90*/  ISETP.NE.U32.AND P1, PT, RZ, UR6, PT ;  /* 0x00000006ff007c0c */ /* 0x000fe2000bf25070 */
[----:B------:R-:W-:Y:S01]  /*6ca0*/  ULDC UR8, c[0x0][0x630] ;  /* 0x00018c0000087ab9 */ /* 0x000fe20000000800 */
[----:B------:R-:W-:Y:S01]  /*6cb0*/  ULDC UR10, c[0x0][0x154] ;  /* 0x00005500000a7ab9 */ /* 0x000fe20000000800 */
[----:B------:R-:W-:Y:S01]  /*6cc0*/  IMAD.MOV.U32 R2, RZ, RZ, R16 ;  /* 0x000000ffff027224 */ /* 0x000fe200078e0010 */
[----:B------:R-:W-:Y:S01]  /*6cd0*/  ISETP.NE.AND.EX P1, PT, RZ, UR7, PT, P1 ;  /* 0x00000007ff007c0c */ /* 0x000fe2000bf25310 */
[----:B------:R-:W1:Y:S01]  /*6ce0*/  S2UR UR9, SR_CTAID.Y ;  /* 0x00000000000979c3 */ /* 0x000e620000002600 */
[----:B0-----:R-:W-:-:S05]  /*6cf0*/  I2FP.F32.U32 R3, UR4 ;  /* 0x0000000400037c45 */ /* 0x001fca0008201000 */
[----:B------:R-:W-:Y:S01]  /*6d00*/  FMUL R10, R3, UR5 ;  /* 0x00000005030a7c20 */ /* 0x000fe20008400000 */
[----:B------:R-:W-:-:S05]  /*6d10*/  IMAD.MOV.U32 R3, RZ, RZ, R17 ;  /* 0x000000ffff037224 */ /* 0x000fca00078e0011 */
[----:B------:R-:W-:Y:S05]  /*6d20*/  @!P1 BRA `(.L_x_176) ;  /* 0x0000000000289947 */ /* 0x000fea0003800000 */
[----:B------:R-:W-:Y:S02]  /*6d30*/  ULDC UR5, c[0x0][0x634] ;  /* 0x00018d0000057ab9 */ /* 0x000fe40000000800 */
[----:B------:R-:W-:-:S05]  /*6d40*/  IADD3 R7, P1, R16, UR5, RZ ;  /* 0x0000000510077c10 */ /* 0x000fca000ff3e0ff */
[----:B------:R-:W-:-:S04]  /*6d50*/  IMAD.X R11, RZ, RZ, R17, P1 ;  /* 0x000000ffff0b7224 */ /* 0x000fc800008e0611 */
[----:B------:R-:W-:-:S04]  /*6d60*/  IMAD.WIDE.U32 R4, R11, UR6, RZ ;  /* 0x000000060b047c25 */ /* 0x000fc8000f8e00ff */
[----:B------:R-:W-:-:S04]  /*6d70*/  IMAD.WIDE.U32 R4, P1, R7, UR7, R4 ;  /* 0x0000000707047c25 */ /* 0x000fc8000f820004 */
[----:B------:R-:W-:-:S04]  /*6d80*/  IMAD.WIDE.U32 R6, R7, UR6, RZ ;  /* 0x0000000607067c25 */ /* 0x000fc8000f8e00ff */
[----:B------:R-:W-:Y:S01]  /*6d90*/  IMAD.X R3, RZ, RZ, RZ, P1 ;  /* 0x000000ffff037224 */ /* 0x000fe200008e06ff */
[----:B------:R-:W-:Y:S01]  /*6da0*/  IADD3 RZ, P1, R7, R4, RZ ;  /* 0x0000000407ff7210 */ /* 0x000fe20007f3e0ff */
[----:B------:R-:W-:-:S04]  /*6db0*/  IMAD.MOV.U32 R2, RZ, RZ, R5 ;  /* 0x000000ffff027224 */ /* 0x000fc800078e0005 */
[----:B------:R-:W-:-:S08]  /*6dc0*/  IMAD.WIDE.U32.X R2, R11, UR7, R2, P1 ;  /* 0x000000070b027c25 */ /* 0x000fd000088e0402 */
.L_x_176:
[--C-:B------:R-:W-:Y:S01]  /*6dd0*/  SHF.R.U64 R19, R2, UR8, R3.reuse ;  /* 0x0000000802137c19 */ /* 0x100fe20008001203 */
[----:B------:R-:W0:Y:S01]  /*6de0*/  F2I.U32.TRUNC.NTZ R10, R10 ;  /* 0x0000000a000a7305 */ /* 0x000e22000020f000 */
[----:B------:R-:W-:Y:S01]  /*6df0*/  SHF.R.U32.HI R2, RZ, UR8, R3 ;  /* 0x00000008ff027c19 */ /* 0x000fe20008011603 */
[----:B------:R-:W-:Y:S01]  /*6e00*/  ULDC.64 UR6, c[0x0][0x620] ;  /* 0x0001880000067ab9 */ /* 0x000fe20000000a00 */
[----:B------:R-:W-:Y:S01]  /*6e10*/  IADD3 R5, P1, RZ, -R19, RZ ;  /* 0x80000013ff057210 */ /* 0x000fe20007f3e0ff */
[----:B------:R-:W2:Y:S01]  /*6e20*/  LDC R15, c[0x0][0x610] ;  /* 0x00018400ff0f7b82 */ /* 0x000ea20000000800 */
[----:B-1----:R-:W-:Y:S01]  /*6e30*/  I2FP.F32.U32 R4, UR9 ;  /* 0x0000000900047c45 */ /* 0x002fe20008201000 */
[----:B------:R-:W-:Y:S01]  /*6e40*/  ULDC UR8, c[0x0][0x658] ;  /* 0x0001960000087ab9 */ /* 0x000fe20000000800 */
[----:B------:R-:W-:Y:S01]  /*6e50*/  ULDC UR12, c[0x0][0x648] ;  /* 0x00019200000c7ab9 */ /* 0x000fe20000000800 */
[----:B------:R-:W-:Y:S02]  /*6e60*/  IMAD.X R2, RZ, RZ, ~R2, P1 ;  /* 0x000000ffff027224 */ /* 0x000fe400008e0e02 */
[----:B------:R-:W-:Y:S01]  /*6e70*/  FMUL R6, R4, UR10 ;  /* 0x0000000a04067c20 */ /* 0x000fe20008400000 */
[----:B------:R-:W-:Y:S01]  /*6e80*/  ULDC.64 UR10, c[0x0][0x640] ;  /* 0x00019000000a7ab9 */ /* 0x000fe20000000a00 */
[----:B------:R-:W-:Y:S01]  /*6e90*/  IMAD R4, R2, UR6, RZ ;  /* 0x0000000602047c24 */ /* 0x000fe2000f8e02ff */
[----:B------:R-:W-:Y:S01]  /*6ea0*/  ISETP.NE.U32.AND P1, PT, RZ, UR10, PT ;  /* 0x0000000aff007c0c */ /* 0x000fe2000bf25070 */
[C---:B------:R-:W-:Y:S01]  /*6eb0*/  IMAD.WIDE.U32 R2, R5.reuse, UR6, R16 ;  /* 0x0000000605027c25 */ /* 0x040fe2000f8e0010 */
[----:B0-----:R-:W-:Y:S01]  /*6ec0*/  R2UR UR5, R10 ;  /* 0x000000000a0572ca */ /* 0x001fe200000e0000 */
[----:B------:R-:W0:Y:S01]  /*6ed0*/  F2I.U32.TRUNC.NTZ R6, R6 ;  /* 0x0000000600067305 */ /* 0x000e22000020f000 */
[----:B------:R-:W-:Y:S01]  /*6ee0*/  ULDC UR6, c[0x0][0x618] ;  /* 0x0001860000067ab9 */ /* 0x000fe20000000800 */
[----:B------:R-:W-:Y:S01]  /*6ef0*/  IMAD R5, R5, UR7, R4 ;  /* 0x0000000705057c24 */ /* 0x000fe2000f8e0204 */
[----:B------:R-:W-:-:S03]  /*6f00*/  ISETP.NE.AND.EX P1, PT, RZ, UR11, PT, P1 ;  /* 0x0000000bff007c0c */ /* 0x000fc6000bf25310 */
[----:B------:R-:W-:-:S05]  /*6f10*/  IMAD.IADD R3, R3, 0x1, R5 ;  /* 0x0000000103037824 */ /* 0x000fca00078e0205 */
[--C-:B------:R-:W-:Y:S02]  /*6f20*/  SHF.R.U64 R10, R2, UR6, R3.reuse ;  /* 0x00000006020a7c19 */ /* 0x100fe40008001203 */
[----:B------:R-:W-:Y:S01]  /*6f30*/  SHF.R.U32.HI R3, RZ, UR6, R3 ;  /* 0x00000006ff037c19 */ /* 0x000fe20008011603 */
[----:B------:R-:W-:Y:S01]  /*6f40*/  ULDC UR6, c[0x0][0x608] ;  /* 0x0001820000067ab9 */ /* 0x000fe20000000800 */
[----:B0-----:R-:W-:Y:S02]  /*6f50*/  R2UR UR7, R6 ;  /* 0x00000000060772ca */ /* 0x001fe400000e0000 */
[--C-:B------:R-:W-:Y:S02]  /*6f60*/  SHF.R.U64 R12, R10, UR6, R3.reuse ;  /* 0x000000060a0c7c19 */ /* 0x100fe40008001203 */
[----:B------:R-:W-:Y:S01]  /*6f70*/  SHF.R.U32.HI R3, RZ, UR6, R3 ;  /* 0x00000006ff037c19 */ /* 0x000fe20008011603 */
[----:B------:R-:W-:-:S03]  /*6f80*/  UIADD3 UR6, -UR5, URZ, URZ ;  /* 0x0000003f05067290 */ /* 0x000fc6000fffe13f */
[--C-:B------:R-:W-:Y:S01]  /*6f90*/  SHF.R.U64 R13, R12, UR8, R3.reuse ;  /* 0x000000080c0d7c19 */ /* 0x100fe20008001203 */
[----:B------:R-:W-:Y:S01]  /*6fa0*/  ULDC UR5, c[0x0][0x144] ;  /* 0x0000510000057ab9 */ /* 0x000fe20000000800 */
[----:B------:R-:W-:-:S03]  /*6fb0*/  SHF.R.U32.HI R3, RZ, UR8, R3 ;  /* 0x00000008ff037c19 */ /* 0x000fc60008011603 */
[----:B------:R-:W-:Y:S01]  /*6fc0*/  IMAD.MOV.U32 R2, RZ, RZ, R13 ;  /* 0x000000ffff027224 */ /* 0x000fe200078e000d */
[----:B------:R-:W-:Y:S06]  /*6fd0*/  @!P1 BRA `(.L_x_177) ;  /* 0x0000000000289947 */ /* 0x000fec0003800000 */
        /* <DEDUP_REMOVED lines=10> */
.L_x_177:
[----:B------:R-:W-:Y:S01]  /*7080*/  UISETP.NE.AND UP0, UPT, UR38, URZ, UPT ;  /* 0x0000003f2600728c */ /* 0x000fe2000bf05270 */
[----:B------:R-:W-:Y:S01]  /*7090*/  SHF.R.U64 R3, R2, UR12, R3 ;  /* 0x0000000c02037c19 */ /* 0x000fe20008001203 */
[----:B------:R-:W-:Y:S01]  /*70a0*/  UIADD3 UR7, -UR7, URZ, URZ ;  /* 0x0000003f07077290 */ /* 0x000fe2000fffe13f */
[----:B------:R-:W-:Y:S01]  /*70b0*/  LOP3.LUT R2, R12, UR22, RZ, 0xc0, !PT ;  /* 0x000000160c027c12 */ /* 0x000fe2000f8ec0ff */
[----:B------:R-:W-:Y:S01]  /*70c0*/  UIMAD UR4, UR5, UR6, UR4 ;  /* 0x00000006050472a4 */ /* 0x000fe2000f8e0204 */
[----:B------:R-:W-:Y:S01]  /*70d0*/  LOP3.LUT R5, R10, UR13, RZ, 0xc0, !PT ;  /* 0x0000000d0a057c12 */ /* 0x000fe2000f8ec0ff */
[----:B------:R-:W-:Y:S01]  /*70e0*/  IMAD.MOV R4, RZ, RZ, -R3 ;  /* 0x000000ffff047224 */ /* 0x000fe200078e0a03 */
[----:B------:R-:W-:Y:S01]  /*70f0*/  ULDC UR5, c[0x0][0x148] ;  /* 0x0000520000057ab9 */ /* 0x000fe20000000800 */
[----:B------:R-:W-:Y:S01]  /*7100*/  IMAD R18, R3, UR14, R2 ;  /* 0x0000000e03127c24 */ /* 0x000fe2000f8e0202 */
[----:B------:R-:W-:Y:S01]  /*7110*/  PLOP3.LUT P1, PT, PT, PT, UP0, 0x80, 0x0 ;  /* 0x000000000000781c */ /* 0x000fe20003f2f008 */
[----:B------:R-:W-:Y:S01]  /*7120*/  IMAD.MOV.U32 R3, RZ, RZ, 0x1 ;  /* 0x00000001ff037424 */ /* 0x000fe200078e00ff */
[----:B------:R-:W-:-:S03]  /*7130*/  @UP0 UIMAD UR4, UR5, UR7, UR9 ;  /* 0x00000007050402a4 */ /* 0x000fc6000f8e0209 */
[----:B------:R-:W-:Y:S02]  /*7140*/  ULDC UR5, c[0x0][0x638] ;  /* 0x00018e0000057ab9 */ /* 0x000fe40000000800 */
[----:B------:R-:W-:Y:S02]  /*7150*/  IMAD R2, R4, UR5, R13 ;  /* 0x0000000504027c24 */ /* 0x000fe4000f8e020d */
[----:B--2---:R-:W-:Y:S01]  /*7160*/  IMAD R18, R18, R15, UR4 ;  /* 0x0000000412127e24 */ /* 0x004fe2000f8e020f */
[----:B------:R-:W-:Y:S02]  /*7170*/  ULDC UR4, c[0x0][0x600] ;  /* 0x0001800000047ab9 */ /* 0x000fe40000000800 */
[----:B------:R-:W-:-:S05]  /*7180*/  IMAD R5, R2, UR4, R5 ;  /* 0x0000000402057c24 */ /* 0x000fca000f8e0205 */
[----:B------:R-:W-:Y:S02]  /*7190*/  SEL R2, R5, R18, !P1 ;  /* 0x0000001205027207 */ /* 0x000fe40004800000 */
[----:B------:R-:W-:-:S07]  /*71a0*/  SEL R18, R18, R5, !P1 ;  /* 0x0000000512127207 */ /* 0x000fce0004800000 */
.L_x_175:
[----:B------:R-:W-:Y:S05]  /*71b0*/  BSYNC B1 ;  /* 0x0000000000017941 */ /* 0x000fea0003800000 */
.L_x_174:
[----:B------:R-:W-:-:S13]  /*71c0*/  LOP3.LUT P1, RZ, R3, 0xff, RZ, 0xc0, !PT ;  /* 0x000000ff03ff7812 */ /* 0x000fda000782c0ff */
[----:B------:R-:W-:Y:S05]  /*71d0*/  @P1 BRA `(.L_x_178) ;  /* 0xfffffff000f01947 */ /* 0x000fea000383ffff */
[----:B------:R-:W-:Y:S05]  /*71e0*/  BSYNC B0 ;  /* 0x0000000000007941 */ /* 0x000fea0003800000 */
.L_x_166:
[----:B------:R-:W-:-:S03]  /*71f0*/  UMOV UR4, 0xffffffff ;  /* 0xffffffff00047882 */ /* 0x000fc60000000000 */
[----:B------:R-:W-:Y:S05]  /*7200*/  BRA.DIV UR4, `(.L_x_179) ;  /* 0x0000000604447947 */ /* 0x000fea000b800000 */
[----:B------:R-:W-:-:S13]  /*7210*/  ELECT P6, URZ, PT ;  /* 0x00000000003f782f */ /* 0x000fda00038c0000 */
.L_x_195:
[----:B------:R-:W-:Y:S04]  /*7220*/  BSSY B0, `(.L_x_180) ;  /* 0x000002c000007945 */ /* 0x000fe80003800000 */
[----:B------:R-:W-:Y:S05]  /*7230*/  @!P6 BRA `(.L_x_181) ;  /* 0x0000000000a8e947 */ /* 0x000fea0003800000 */
[----:B------:R-:W-:-:S04]  /*7240*/  ULOP3.LUT UR4, UR40, 0x2, URZ, 0xfc, !UPT ;  /* 0x0000000228047892 */ /* 0x000fc8000f8efc3f */
[----:B------:R-:W-:-:S06]  /*7250*/  UISETP.NE.AND UP0, UPT, UR4, 0x3, UPT ;  /* 0x000000030400788c */ /* 0x000fcc000bf05270 */
[----:B------:R-:W-:-:S13]  /*7260*/  PLOP3.LUT P0, PT, PT, PT, UP0, 0x80, 0x0 ;  /* 0x000000000000781c */ /* 0x000fda0003f0f008 */
[----:B------:R-:W-:Y:S05]  /*7270*/  @!P0 BRA `(.L_x_182) ;  /* 0x0000000000048947 */ /* 0x000fea0003800000 */
[----:B------:R-:W-:Y:S01]  /*7280*/  BPT.TRAP 0x1 ;  /* 0x000000040000795c */ /* 0x000fe20000300000 */
.L_x_182:
[----:B------:R-:W0:Y:S01]  /*7290*/  S2R R3, SR_CgaCtaId ;  /* 0x0000000000037919 */ /* 0x000e220000008800 */
[----:B------:R-:W-:Y:S02]  /*72a0*/  MOV R0, 0x400 ;  /* 0x0000040000007802 */ /* 0x000fe40000000f00 */
[----:B------:R-:W-:Y:S02]  /*72b0*/  SHF.L.U32 R2, R9, 0x1f, RZ ;  /* 0x0000001f09027819 */ /* 0x000fe400000006ff */
[----:B0-----:R-:W-:-:S05]  /*72c0*/  LEA R3, R3, R0, 0x18 ;  /* 0x0000000003037211 */ /* 0x001fca00078ec0ff */
[----:B------:R-:W-:-:S04]  /*72d0*/  VIADD R3, R3, 0x20 ;  /* 0x0000002003037836 */ /* 0x000fc80000000000 */
[C---:B------:R-:W-:Y:S02]  /*72e0*/  IMAD R5, R8.reuse, 0x8, R3 ;  /* 0x0000000808057824 */ /* 0x040fe400078e0203 */
[----:B------:R-:W-:Y:S02]  /*72f0*/  VIADD R8, R8, 0x1 ;  /* 0x0000000108087836 */ /* 0x000fe40000000000 */
[----:B------:R-:W0:Y:S03]  /*7300*/  SYNCS.PHASECHK.TRANS64.TRYWAIT P0, [R5+URZ], R2 ;  /* 0x00000002050075a7 */ /* 0x000e26000800017f */
[----:B------:R-:W-:-:S04]  /*7310*/  ISETP.NE.AND P1, PT, R8, 0x4, PT ;  /* 0x000000040800780c */ /* 0x000fc80003f25270 */
[----:B------:R-:W-:Y:S02]  /*7320*/  SEL R0, RZ, 0x1, P1 ;  /* 0x00000001ff007807 */ /* 0x000fe40000800000 */
[----:B------:R-:W-:Y:S02]  /*7330*/  SEL R8, R8, RZ, P1 ;  /* 0x000000ff08087207 */ /* 0x000fe40000800000 */
[----:B------:R-:W-:-:S03]  /*7340*/  LOP3.LUT R9, R9, R0, RZ, 0x3c, !PT ;  /* 0x0000000009097212 */ /* 0x000fc600078e3cff */
[----:B------:R-:W-:Y:S01]  /*7350*/  IMAD R7, R8, 0x8, R3 ;  /* 0x0000000808077824 */ /* 0x000fe200078e0203 */
[----:B------:R-:W-:Y:S01]  /*7360*/  SHF.L.U32 R4, R9, 0x1f, RZ ;  /* 0x0000001f09047819 */ /* 0x000fe200000006ff */
[----:B0-----:R-:W-:Y:S06]  /*7370*/  @!P0 BRA `(.L_x_183) ;  /* 0x0000000400088947 */ /* 0x001fec0003800000 */
.L_x_196:
[----:B------:R-:W1:Y:S01]  /*7380*/  SYNCS.PHASECHK.TRANS64.TRYWAIT P0, [R7+URZ], R4 ;  /* 0x00000004070075a7 */ /* 0x000e62000800017f */
[----:B------:R-:W-:-:S05]  /*7390*/  VIADD R0, R8, 0x1 ;  /* 0x0000000108007836 */ /* 0x000fca0000000000 */
[----:B------:R-:W-:-:S04]  /*73a0*/  ISETP.NE.AND P1, PT, R0, 0x4, PT ;  /* 0x000000040000780c */ /* 0x000fc80003f25270 */
[----:B0-----:R-:W-:Y:S02]  /*73b0*/  SEL R2, RZ, 0x1, P1 ;  /* 0x00000001ff027807 */ /* 0x001fe40000800000 */
[----:B------:R-:W-:Y:S02]  /*73c0*/  SEL R0, R0, RZ, P1 ;  /* 0x000000ff00007207 */ /* 0x000fe40000800000 */
[----:B------:R-:W-:-:S03]  /*73d0*/  LOP3.LUT R9, R9, R2, RZ, 0x3c, !PT ;  /* 0x0000000209097212 */ /* 0x000fc600078e3cff */
[----:B------:R-:W-:Y:S01]  /*73e0*/  IMAD R6, R0, 0x8, R3 ;  /* 0x0000000800067824 */ /* 0x000fe200078e0203 */
[----:B------:R-:W-:Y:S01]  /*73f0*/  SHF.L.U32 R5, R9, 0x1f, RZ ;  /* 0x0000001f09057819 */ /* 0x000fe200000006ff */
[----:B-1----:R-:W-:Y:S06]  /*7400*/  @!P0 BRA `(.L_x_184) ;  /* 0x0000000000f88947 */ /* 0x002fec0003800000 */
.L_x_197:
[----:B------:R-:W1:Y:S01]  /*7410*/  SYNCS.PHASECHK.TRANS64.TRYWAIT P0, [R6+URZ], R5 ;  /* 0x00000005060075a7 */ /* 0x000e62000800017f */
[----:B------:R-:W-:-:S05]  /*7420*/  VIADD R0, R0, 0x1 ;  /* 0x0000000100007836 */ /* 0x000fca0000000000 */
[----:B------:R-:W-:-:S04]  /*7430*/  ISETP.NE.AND P1, PT, R0, 0x4, PT ;  /* 0x000000040000780c */ /* 0x000fc80003f25270 */
[----:B------:R-:W-:Y:S02]  /*7440*/  SEL R2, RZ, 0x1, P1 ;  /* 0x00000001ff027807 */ /* 0x000fe40000800000 */
[----:B------:R-:W-:Y:S02]  /*7450*/  SEL R0, R0, RZ, P1 ;  /* 0x000000ff00007207 */ /* 0x000fe40000800000 */
[----:B------:R-:W-:Y:S01]  /*7460*/  LOP3.LUT R2, R9, R2, RZ, 0x3c, !PT ;  /* 0x0000000209027212 */ /* 0x000fe200078e3cff */
[----:B-1----:R-:W-:Y:S06]  /*7470*/  @!P0 BRA `(.L_x_185) ;  /* 0x0000000000f08947 */ /* 0x002fec0003800000 */
.L_x_198:
[----:B------:R-:W-:Y:S01]  /*7480*/  IMAD R3, R0, 0x8, R3 ;  /* 0x0000000800037824 */ /* 0x000fe200078e0203 */
[----:B------:R-:W-:-:S07]  /*7490*/  SHF.L.U32 R0, R2, 0x1f, RZ ;  /* 0x0000001f02007819 */ /* 0x000fce00000006ff */
.L_x_186:
[----:B--2---:R2:W3:Y:S02]  /*74a0*/  SYNCS.PHASECHK.TRANS64.TRYWAIT P0, [R3+URZ], R0 ;  /* 0x00000000030075a7 */ /* 0x0044e4000800017f */
[----:B---3--:R-:W-:Y:S05]  /*74b0*/  @!P0 NANOSLEEP.SYNCS 0x989680 ;  /* 0x009896800000895d */ /* 0x008fea0003900000 */
[----:B------:R-:W3:Y:S02]  /*74c0*/  @!P0 SYNCS.PHASECHK.TRANS64 P0, [R3+URZ], R0 ;  /* 0x00000000030085a7 */ /* 0x000ee4000800007f */
[----:B---3--:R-:W-:Y:S05]  /*74d0*/  @!P0 BRA `(.L_x_186) ;  /* 0xfffffffc00f08947 */ /* 0x008fea000383ffff */
.L_x_181:
[----:B------:R-:W-:Y:S05]  /*74e0*/  BSYNC B0 ;  /* 0x0000000000007941 */ /* 0x000fea0003800000 */
.L_x_180:
[----:B------:R-:W-:Y:S05]  /*74f0*/  EXIT ;  /* 0x000000000000794d */ /* 0x000fea0003800000 */
.L_x_18:
[----:B0-----:R0:W1:Y:S02]  /*7500*/  SYNCS.PHASECHK.TRANS64.TRYWAIT P0, [R97+URZ+-0x8], R0 ;  /* 0xfffff800610075a7 */ /* 0x001064000800017f */
[----:B-1----:R-:W-:Y:S05]  /*7510*/  @!P0 NANOSLEEP.SYNCS 0x989680 ;  /* 0x009896800000895d */ /* 0x002fea0003900000 */
[----:B------:R-:W1:Y:S02]  /*7520*/  @!P0 SYNCS.PHASECHK.TRANS64 P0, [R97+URZ+-0x8], R0 ;  /* 0xfffff800610085a7 */ /* 0x000e64000800007f */
[----:B-1----:R-:W-:Y:S05]  /*7530*/  @!P0 BRA `(.L_x_18) ;  /* 0xfffffffc00f08947 */ /* 0x002fea000383ffff */
[----:B------:R-:W-:Y:S05]  /*7540*/  BRA `(.L_x_187) ;  /* 0xffffffa000d87947 */ /* 0x000fea000383ffff */
.L_x_23:
[----:B-1----:R1:W2:Y:S02]  /*7550*/  SYNCS.PHASECHK.TRANS64.TRYWAIT P1, [R3+URZ], R0 ;  /* 0x00000000030075a7 */ /* 0x0022a4000802017f */
[----:B--2---:R-:W-:Y:S05]  /*7560*/  @!P1 NANOSLEEP.SYNCS 0x989680 ;  /* 0x009896800000995d */ /* 0x004fea0003900000 */
[----:B------:R-:W2:Y:S02]  /*7570*/  @!P1 SYNCS.PHASECHK.TRANS64 P1, [R3+URZ], R0 ;  /* 0x00000000030095a7 */ /* 0x000ea4000802007f */
[----:B--2---:R-:W-:Y:S05]  /*7580*/  @!P1 BRA `(.L_x_23) ;  /* 0xfffffffc00f09947 */ /* 0x004fea000383ffff */
[----:B------:R-:W-:Y:S05]  /*7590*/  BRA `(.L_x_22) ;  /* 0xffffffa400507947 */ /* 0x000fea000383ffff */
.L_x_28:
[----:B-1----:R-:W-:-:S04]  /*75a0*/  IMAD.U32 R5, RZ, RZ, UR4 ;  /* 0x00000004ff057e24 */ /* 0x002fc8000f8e00ff */
[----:B------:R1:W2:Y:S03]  /*75b0*/  SYNCS.PHASECHK.TRANS64.TRYWAIT P1, [R5+URZ], R4 ;  /* 0x00000004050075a7 */ /* 0x0002a6000802017f */
[----:B--2---:R-:W-:Y:S05]  /*75c0*/  @!P1 NANOSLEEP.SYNCS 0x989680 ;  /* 0x009896800000995d */ /* 0x004fea0003900000 */
[----:B------:R-:W2:Y:S02]  /*75d0*/  @!P1 SYNCS.PHASECHK.TRANS64 P1, [R5+URZ], R4 ;  /* 0x00000004050095a7 */ /* 0x000ea4000802007f */
[----:B--2---:R-:W-:Y:S05]  /*75e0*/  @!P1 BRA `(.L_x_28) ;  /* 0xfffffffc00ec9947 */ /* 0x004fea000383ffff */
[----:B------:R-:W-:Y:S05]  /*75f0*/  BRA `(.L_x_27) ;  /* 0xffffffa800907947 */ /* 0x000fea000383ffff */
.L_x_34:
[----:B0-----:R0:W1:Y:S02]  /*7600*/  SYNCS.PHASECHK.TRANS64.TRYWAIT P0, [R97+URZ+0x8], R0 ;  /* 0x00000800610075a7 */ /* 0x001064000800017f */
[----:B-1----:R-:W-:Y:S05]  /*7610*/  @!P0 NANOSLEEP.SYNCS 0x989680 ;  /* 0x009896800000895d */ /* 0x002fea0003900000 */
[----:B------:R-:W1:Y:S02]  /*7620*/  @!P0 SYNCS.PHASECHK.TRANS64 P0, [R97+URZ+0x8], R0 ;  /* 0x00000800610085a7 */ /* 0x000e64000800007f */
[----:B-1----:R-:W-:Y:S05]  /*7630*/  @!P0 BRA `(.L_x_34) ;  /* 0xfffffffc00f08947 */ /* 0x002fea000383ffff */
[----:B------:R-:W-:Y:S05]  /*7640*/  BRA `(.L_x_188) ;  /* 0xffffffb0001c7947 */ /* 0x000fea000383ffff */
.L_x_167:
[----:B------:R-:W-:Y:S01]  /*7650*/  BSSY B1, `(.L_x_189) ;  /* 0x0000006000017945 */ /* 0x000fe20003800000 */
[----:B------:R-:W-:-:S07]  /*7660*/  IMAD.MOV.U32 R15, RZ, RZ, -0x1 ;  /* 0xffffffffff0f7424 */ /* 0x000fce00078e00ff */
[----:B-----5:R-:W-:Y:S05]  /*7670*/  WARPSYNC.COLLECTIVE R15, `(.L_x_190) ;  /* 0x000000000f0c7348 */ /* 0x020fea0003c00000 */
[----:B------:R-:W-:Y:S02]  /*7680*/  ELECT P6, UR62, PT ;  /* 0x00000000003e782f */ /* 0x000fe400038c0000 */
[----:B------:R-:W-:Y:S01]  /*7690*/  MOV R14, UR62 ;  /* 0x0000003e000e7c02 */ /* 0x000fe20008000f00 */
[----:B-----5:R-:W-:Y:S10]  /*76a0*/  ENDCOLLECTIVE ;  /* 0x000000000000791b */ /* 0x020ff40003800000 */
.L_x_190:
[----:B------:R-:W-:Y:S05]  /*76b0*/  BSYNC B1 ;  /* 0x0000000000017941 */ /* 0x000fea0003800000 */
.L_x_189:
[----:B------:R-:W-:Y:S05]  /*76c0*/  BRA `(.L_x_191) ;  /* 0xffffffec00c07947 */ /* 0x000fea000383ffff */
.L_x_170:
[----:B-1----:R1:W2:Y:S02]  /*76d0*/  SYNCS.PHASECHK.TRANS64.TRYWAIT P1, [R7+URZ+0x20], R4 ;  /* 0x00002004070075a7 */ /* 0x0022a4000802017f */
[----:B--2---:R-:W-:Y:S05]  /*76e0*/  @!P1 NANOSLEEP.SYNCS 0x989680 ;  /* 0x009896800000995d */ /* 0x004fea0003900000 */
[----:B------:R-:W2:Y:S02]  /*76f0*/  @!P1 SYNCS.PHASECHK.TRANS64 P1, [R7+URZ+0x20], R4 ;  /* 0x00002004070095a7 */ /* 0x000ea4000802007f */
[----:B--2---:R-:W-:Y:S05]  /*7700*/  @!P1 BRA `(.L_x_170) ;  /* 0xfffffffc00f09947 */ /* 0x004fea000383ffff */
[----:B------:R-:W-:Y:S05]  /*7710*/  BRA `(.L_x_192) ;  /* 0xffffffec00f87947 */ /* 0x000fea000383ffff */
.L_x_179:
[----:B------:R-:W-:Y:S01]  /*7720*/  BSSY B0, `(.L_x_193) ;  /* 0x0000006000007945 */ /* 0x000fe20003800000 */
[----:B------:R-:W-:-:S07]  /*7730*/  IMAD.MOV.U32 R15, RZ, RZ, -0x1 ;  /* 0xffffffffff0f7424 */ /* 0x000fce00078e00ff */
[----:B-----5:R-:W-:Y:S05]  /*7740*/  WARPSYNC.COLLECTIVE R15, `(.L_x_194) ;  /* 0x000000000f0c7348 */ /* 0x020fea0003c00000 */
[----:B------:R-:W-:Y:S02]  /*7750*/  ELECT P6, UR62, PT ;  /* 0x00000000003e782f */ /* 0x000fe400038c0000 */
[----:B------:R-:W-:Y:S01]  /*7760*/  MOV R14, UR62 ;  /* 0x0000003e000e7c02 */ /* 0x000fe20008000f00 */
[----:B-----5:R-:W-:Y:S10]  /*7770*/  ENDCOLLECTIVE ;  /* 0x000000000000791b */ /* 0x020ff40003800000 */
.L_x_194:
[----:B------:R-:W-:Y:S05]  /*7780*/  BSYNC B0 ;  /* 0x0000000000007941 */ /* 0x000fea0003800000 */
.L_x_193:
[----:B------:R-:W-:Y:S05]  /*7790*/  BRA `(.L_x_195) ;  /* 0xfffffff800a07947 */ /* 0x000fea000383ffff */
.L_x_183:
[----:B0-----:R0:W1:Y:S02]  /*77a0*/  SYNCS.PHASECHK.TRANS64.TRYWAIT P0, [R5+URZ], R2 ;  /* 0x00000002050075a7 */ /* 0x001064000800017f */
[----:B-1----:R-:W-:Y:S05]  /*77b0*/  @!P0 NANOSLEEP.SYNCS 0x989680 ;  /* 0x009896800000895d */ /* 0x002fea0003900000 */
[----:B------:R-:W1:Y:S02]  /*77c0*/  @!P0 SYNCS.PHASECHK.TRANS64 P0, [R5+URZ], R2 ;  /* 0x00000002050085a7 */ /* 0x000e64000800007f */
[----:B-1----:R-:W-:Y:S05]  /*77d0*/  @!P0 BRA `(.L_x_183) ;  /* 0xfffffffc00f08947 */ /* 0x002fea000383ffff */
[----:B------:R-:W-:Y:S05]  /*77e0*/  BRA `(.L_x_196) ;  /* 0xfffffff800e47947 */ /* 0x000fea000383ffff */
.L_x_184:
[----:B0-----:R0:W1:Y:S02]  /*77f0*/  SYNCS.PHASECHK.TRANS64.TRYWAIT P0, [R7+URZ], R4 ;  /* 0x00000004070075a7 */ /* 0x001064000800017f */
[----:B-1----:R-:W-:Y:S05]  /*7800*/  @!P0 NANOSLEEP.SYNCS 0x989680 ;  /* 0x009896800000895d */ /* 0x002fea0003900000 */
[----:B------:R-:W1:Y:S02]  /*7810*/  @!P0 SYNCS.PHASECHK.TRANS64 P0, [R7+URZ], R4 ;  /* 0x00000004070085a7 */ /* 0x000e64000800007f */
[----:B-1----:R-:W-:Y:S05]  /*7820*/  @!P0 BRA `(.L_x_184) ;  /* 0xfffffffc00f08947 */ /* 0x002fea000383ffff */
[----:B------:R-:W-:Y:S05]  /*7830*/  BRA `(.L_x_197) ;  /* 0xfffffff800f47947 */ /* 0x000fea000383ffff */
.L_x_185:
[----:B-1----:R1:W2:Y:S02]  /*7840*/  SYNCS.PHASECHK.TRANS64.TRYWAIT P0, [R6+URZ], R5 ;  /* 0x00000005060075a7 */ /* 0x0022a4000800017f */
[----:B--2---:R-:W-:Y:S05]  /*7850*/  @!P0 NANOSLEEP.SYNCS 0x989680 ;  /* 0x009896800000895d */ /* 0x004fea0003900000 */
[----:B------:R-:W2:Y:S02]  /*7860*/  @!P0 SYNCS.PHASECHK.TRANS64 P0, [R6+URZ], R5 ;  /* 0x00000005060085a7 */ /* 0x000ea4000800007f */
[----:B--2---:R-:W-:Y:S05]  /*7870*/  @!P0 BRA `(.L_x_185) ;  /* 0xfffffffc00f08947 */ /* 0x004fea000383ffff */
[----:B------:R-:W-:Y:S05]  /*7880*/  BRA `(.L_x_198) ;  /* 0xfffffff800fc7947 */ /* 0x000fea000383ffff */
.L_x_199:
[----:B------:R-:W-:-:S00]  /*7890*/  BRA `(.L_x_199) ;  /* 0xfffffffc00fc7947 */ /* 0x000fc0000383ffff */
[----:B------:R-:W-:-:S00]  /*78a0*/  NOP ;  /* 0x0000000000007918 */ /* 0x000fc00000000000 */
        /* <DEDUP_REMOVED lines=13> */
.L_x_200:


//--------------------- .nv.global.init           --------------------------
	.section	.nv.global.init,"aw",@progbits
.nv.global.init:
	.type		$str$22,@object
	.size		$str$22,($str$23 - $str$22)
$str$22:
        /*0000*/ 	.byte	0x6b, 0x5f, 0x74, 0x69, 0x6c, 0x65, 0x5f, 0x63, 0x6f, 0x75, 0x6e, 0x74, 0x20, 0x3e, 0x3d, 0x20
        /*0010*/ 	.byte	0x31, 0x00
	.type		$str$23,@object
	.size		$str$23,(__unnamed_1 - $str$23)
$str$23:
        /*0012*/ 	.byte	0x2f, 0x74, 0x6d, 0x70, 0x2f, 0x63, 0x75, 0x74, 0x6c, 0x61, 0x73, 0x73, 0x5f, 0x73, 0x77, 0x65
        /*0022*/ 	.byte	0x65, 0x70, 0x5f, 0x73, 0x72, 0x63, 0x2f, 0x69, 0x6e, 0x63, 0x6c, 0x75, 0x64, 0x65, 0x2f, 0x63
        /*0032*/ 	.byte	0x75, 0x74, 0x6c, 0x61, 0x73, 0x73, 0x2f, 0x67, 0x65, 0x6d, 0x6d, 0x2f, 0x63, 0x6f, 0x6c, 0x6c
        /*0042*/ 	.byte	0x65, 0x63, 0x74, 0x69, 0x76, 0x65, 0x2f, 0x73, 0x6d, 0x39, 0x30, 0x5f, 0x6d, 0x6d, 0x61, 0x5f
        /*0052*/ 	.byte	0x74, 0x6d, 0x61, 0x5f, 0x67, 0x6d, 0x6d, 0x61, 0x5f, 0x73, 0x73, 0x5f, 0x77, 0x61, 0x72, 0x70
        /*0062*/ 	.byte	0x73, 0x70, 0x65, 0x63, 0x69, 0x61, 0x6c, 0x69, 0x7a, 0x65, 0x64, 0x2e, 0x68, 0x70, 0x70, 0x00
	.type		__unnamed_1,@object
	.size		__unnamed_1,(.L_0 - __unnamed_1)
__unnamed_1:
        /*0072*/ 	.byte	0x76, 0x6f, 0x69, 0x64, 0x20, 0x63, 0x75, 0x74, 0x6c, 0x61, 0x73, 0x73, 0x3a, 0x3a, 0x67, 0x65
        /* <DEDUP_REMOVED lines=176> */
        /*0b82*/ 	.byte	0x79, 0x5d, 0x00
.L_0:


//--------------------- .nv.shared._ZN7cutlass13device_kernelINS_4gemm6kernel13GemmUniversalIN4cute5tupleIJiiiiEEENS1_10collective13CollectiveMmaINS1_34MainloopSm90TmaGmmaWarpSpecializedILi4ENS5_IJNS4_1CILi4EEESB_NSA_ILi1EEEEEENS1_32KernelTmaWarpSpecializedPingpongEEENS5_IJNSA_ILi64EEENSA_ILi128EEESG_EEEfNS5_IJlSC_lEEEfSJ_NS4_8TiledMMAINS4_8MMA_AtomIJNS4_4SM904GMMA30MMA_64x128x8_F32TF32TF32_SS_TNILNSN_7ScaleInE1ELSP_1EEEEEENS4_6LayoutINS5_IJSC_SC_SC_EEENS5_IJNSA_ILi0EEESU_SU_EEEEENS5_IJNS4_10UnderscoreESX_SX_EEEEENS4_23SM90_TMA_LOAD_MULTICASTENS4_14ComposedLayoutINS4_7SwizzleILi3ELi4ELi3EEENS4_18smem_ptr_flag_bitsILi32EEENSS_INS5_IJNSA_ILi8EEENSA_ILi32EEEEEENS5_IJS17_SC_EEEEEEEvNS4_8identityES10_S1B_vS1C_EENS_8epilogue10collective6detail29Sm90TmaWarpSpecializedAdapterINS1F_15DefaultEpilogueIfSJ_SJ_NS1E_6thread17LinearCombinationIfLi1EffLNS1J_9ScaleType4KindE0ELNS_15FloatRoundStyleE2EfEENS1_15EpilogueDefaultEEEEEvvEEEEvNT_6ParamsE --------------------------
	.section	.nv.shared._ZN7cutlass13device_kernelINS_4gemm6kernel13GemmUniversalIN4cute5tupleIJiiiiEEENS1_10collective13CollectiveMmaINS1_34MainloopSm90TmaGmmaWarpSpecializedILi4ENS5_IJNS4_1CILi4EEESB_NSA_ILi1EEEEEENS1_32KernelTmaWarpSpecializedPingpongEEENS5_IJNSA_ILi64EEENSA_ILi128EEESG_EEEfNS5_IJlSC_lEEEfSJ_NS4_8TiledMMAINS4_8MMA_AtomIJNS4_4SM904GMMA30MMA_64x128x8_F32TF32TF32_SS_TNILNSN_7ScaleInE1ELSP_1EEEEEENS4_6LayoutINS5_IJSC_SC_SC_EEENS5_IJNSA_ILi0EEESU_SU_EEEEENS5_IJNS4_10UnderscoreESX_SX_EEEEENS4_23SM90_TMA_LOAD_MULTICASTENS4_14ComposedLayoutINS4_7SwizzleILi3ELi4ELi3EEENS4_18smem_ptr_flag_bitsILi32EEENSS_INS5_IJNSA_ILi8EEENSA_ILi32EEEEEENS5_IJS17_SC_EEEEEEEvNS4_8identityES10_S1B_vS1C_EENS_8epilogue10collective6detail29Sm90TmaWarpSpecializedAdapterINS1F_15DefaultEpilogueIfSJ_SJ_NS1E_6thread17LinearCombinationIfLi1EffLNS1J_9ScaleType4KindE0ELNS_15FloatRoundStyleE2EfEENS1_15EpilogueDefaultEEEEEvvEEEEvNT_6ParamsE,"aw",@nobits
	.sectionflags	@""
	.align	16
	.zero		1024


//--------------------- .nv.shared.reserved.0     --------------------------
	.section	.nv.shared.reserved.0,"aw",@nobits
	.weak		__nv_reservedSMEM_offset_0_alias
	.size		__nv_reservedSMEM_offset_0_alias, 0, 0
	.other		__nv_reservedSMEM_offset_0_alias,@"STO_CUDA_RESERVED_SHARED STV_DEFAULT"
__nv_reservedSMEM_offset_0_alias:
	.zero		0


//--------------------- .nv.global                --------------------------
	.section	.nv.global,"aw",@nobits
.nv.global:
	.type		_ZN40_INTERNAL_97d4b4e8_4_k_cu_2d2e8bff_216964cute1_E,@object
	.size		_ZN40_INTERNAL_97d4b4e8_4_k_cu_2d2e8bff_216964cute1_E,(_ZN40_INTERNAL_97d4b4e8_4_k_cu_2d2e8bff_216964cuda3std3__45__cpo6cbeginE - _ZN40_INTERNAL_97d4b4e8_4_k_cu_2d2e8bff_216964cute1_E)
_ZN40_INTERNAL_97d4b4e8_4_k_cu_2d2e8bff_216964cute1_E:
	.zero		1
	.type		_ZN40_INTERNAL_97d4b4e8_4_k_cu_2d2e8bff_216964cuda3std3__45__cpo6cbeginE,@object
	.size		_ZN40_INTERNAL_97d4b4e8_4_k_cu_2d2e8bff_216964cuda3std3__45__cpo6cbeginE,(_ZN40_INTERNAL_97d4b4e8_4_k_cu_2d2e8bff_216964cuda3std3__48in_placeE - _ZN40_INTERNAL_97d4b4e8_4_k_cu_2d2e8bff_216964cuda3std3__45__cpo6cbeginE)
_ZN40_INTERNAL_97d4b4e8_4_k_cu_2d2e8bff_216964cuda3std3__45__cpo6cbeginE:
	.zero		1
	.type		_ZN40_INTERNAL_97d4b4e8_4_k_cu_2d2e8bff_216964cuda3std3__48in_placeE,@object
	.size		_ZN40_INTERNAL_97d4b4e8_4_k_cu_2d2e8bff_216964cuda3std3__48in_placeE,(_ZN40_INTERNAL_97d4b4e8_4_k_cu_2d2e8bff_216964cuda3std6ranges3__45__cpo9iter_moveE - _ZN40_INTERNAL_97d4b4e8_4_k_cu_2d2e8bff_216964cuda3std3__48in_placeE)
_ZN40_INTERNAL_97d4b4e8_4_k_cu_2d2e8bff_216964cuda3std3__48in_placeE:
	.zero		1
	.type		_ZN40_INTERNAL_97d4b4e8_4_k_cu_2d2e8bff_216964cuda3std6ranges3__45__cpo9iter_moveE,@object
	.size		_ZN40_INTERNAL_97d4b4e8_4_k_cu_2d2e8bff_216964cuda3std6ranges3__45__cpo9iter_moveE,(_ZN40_INTERNAL_97d4b4e8_4_k_cu_2d2e8bff_216964cuda3std3__45__cpo5beginE - _ZN40_INTERNAL_97d4b4e8_4_k_cu_2d2e8bff_216964cuda3std6ranges3__45__cpo9iter_moveE)
_ZN40_INTERNAL_97d4b4e8_4_k_cu_2d2e8bff_216964cuda3std6ranges3__45__cpo9iter_moveE:
	.zero		1
	.type		_ZN40_INTERNAL_97d4b4e8_4_k_cu_2d2e8bff_216964cuda3std3__45__cpo5beginE,@object
	.size		_ZN40_INTERNAL_97d4b4e8_4_k_cu_2d2e8bff_216964cuda3std3__45__cpo5beginE,(_ZN40_INTERNAL_97d4b4e8_4_k_cu_2d2e8bff_216964cuda3std3__442_GLOBAL__N__97d4b4e8_4_k_cu_2d2e8bff_216966ignoreE - _ZN40_INTERNAL_97d4b4e8_4_k_cu_2d2e8bff_216964cuda3std3__45__cpo5beginE)
_ZN40_INTERNAL_97d4b4e8_4_k_cu_2d2e8bff_216964cuda3std3__45__cpo5beginE:
	.zero		1
	.type		_ZN40_INTERNAL_97d4b4e8_4_k_cu_2d2e8bff_216964cuda3std3__442_GLOBAL__N__97d4b4e8_4_k_cu_2d2e8bff_216966ignoreE,@object
	.size		_ZN40_INTERNAL_97d4b4e8_4_k_cu_2d2e8bff_216964cuda3std3__442_GLOBAL__N__97d4b4e8_4_k_cu_2d2e8bff_216966ignoreE,(_ZN40_INTERNAL_97d4b4e8_4_k_cu_2d2e8bff_216964cute7productE - _ZN40_INTERNAL_97d4b4e8_4_k_cu_2d2e8bff_216964cuda3std3__442_GLOBAL__N__97d4b4e8_4_k_cu_2d2e8bff_216966ignoreE)
_ZN40_INTERNAL_97d4b4e8_4_k_cu_2d2e8bff_216964cuda3std3__442_GLOBAL__N__97d4b4e8_4_k_cu_2d2e8bff_216966ignoreE:
	.zero		1
	.type		_ZN40_INTERNAL_97d4b4e8_4_k_cu_2d2e8bff_216964cute7productE,@object
	.size		_ZN40_INTERNAL_97d4b4e8_4_k_cu_2d2e8bff_216964cute7productE,(_ZN40_INTERNAL_97d4b4e8_4_k_cu_2d2e8bff_216964cuda3std3__45__cpo3endE - _ZN40_INTERNAL_97d4b4e8_4_k_cu_2d2e8bff_216964cute7productE)
_ZN40_INTERNAL_97d4b4e8_4_k_cu_2d2e8bff_216964cute7productE:
	.zero		1
	.type		_ZN40_INTERNAL_97d4b4e8_4_k_cu_2d2e8bff_216964cuda3std3__45__cpo3endE,@object
	.size		_ZN40_INTERNAL_97d4b4e8_4_k_cu_2d2e8bff_216964cuda3std3__45__cpo3endE,(_ZN40_INTERNAL_97d4b4e8_4_k_cu_2d2e8bff_216964cuda3std3__419piecewise_constructE - _ZN40_INTERNAL_97d4b4e8_4_k_cu_2d2e8bff_216964cuda3std3__45__cpo3endE)
_ZN40_INTERNAL_97d4b4e8_4_k_cu_2d2e8bff_216964cuda3std3__45__cpo3endE:
	.zero		1
	.type		_ZN40_INTERNAL_97d4b4e8_4_k_cu_2d2e8bff_216964cuda3std3__419piecewise_constructE,@object
	.size		_ZN40_INTERNAL_97d4b4e8_4_k_cu_2d2e8bff_216964cuda3std3__419piecewise_constructE,(_ZN40_INTERNAL_97d4b4e8_4_k_cu_2d2e8bff_216964cuda3std3__45__cpo4cendE - _ZN40_INTERNAL_97d4b4e8_4_k_cu_2d2e8bff_216964cuda3std3__419piecewise_constructE)
_ZN40_INTERNAL_97d4b4e8_4_k_cu_2d2e8bff_216964cuda3std3__419piecewise_constructE:
	.zero		1
	.type		_ZN40_INTERNAL_97d4b4e8_4_k_cu_2d2e8bff_216964cuda3std3__45__cpo4cendE,@object
	.size		_ZN40_INTERNAL_97d4b4e8_4_k_cu_2d2e8bff_216964cuda3std3__45__cpo4cendE,(_ZN40_INTERNAL_97d4b4e8_4_k_cu_2d2e8bff_216964cuda3std6ranges3__45__cpo4swapE - _ZN40_INTERNAL_97d4b4e8_4_k_cu_2d2e8bff_216964cuda3std3__45__cpo4cendE)
_ZN40_INTERNAL_97d4b4e8_4_k_cu_2d2e8bff_216964cuda3std3__45__cpo4cendE:
	.zero		1
	.type		_ZN40_INTERNAL_97d4b4e8_4_k_cu_2d2e8bff_216964cuda3std6ranges3__45__cpo4swapE,@object
	.size		_ZN40_INTERNAL_97d4b4e8_4_k_cu_2d2e8bff_216964cuda3std6ranges3__45__cpo4swapE,(.L_8 - _ZN40_INTERNAL_97d4b4e8_4_k_cu_2d2e8bff_216964cuda3std6ranges3__45__cpo4swapE)
_ZN40_INTERNAL_97d4b4e8_4_k_cu_2d2e8bff_216964cuda3std6ranges3__45__cpo4swapE:
	.zero		1
.L_8:


//--------------------- .nv.constant0._ZN7cutlass13device_kernelINS_4gemm6kernel13GemmUniversalIN4cute5tupleIJiiiiEEENS1_10collective13CollectiveMmaINS1_34MainloopSm90TmaGmmaWarpSpecializedILi4ENS5_IJNS4_1CILi4EEESB_NSA_ILi1EEEEEENS1_32KernelTmaWarpSpecializedPingpongEEENS5_IJNSA_ILi64EEENSA_ILi128EEESG_EEEfNS5_IJlSC_lEEEfSJ_NS4_8TiledMMAINS4_8MMA_AtomIJNS4_4SM904GMMA30MMA_64x128x8_F32TF32TF32_SS_TNILNSN_7ScaleInE1ELSP_1EEEEEENS4_6LayoutINS5_IJSC_SC_SC_EEENS5_IJNSA_ILi0EEESU_SU_EEEEENS5_IJNS4_10UnderscoreESX_SX_EEEEENS4_23SM90_TMA_LOAD_MULTICASTENS4_14ComposedLayoutINS4_7SwizzleILi3ELi4ELi3EEENS4_18smem_ptr_flag_bitsILi32EEENSS_INS5_IJNSA_ILi8EEENSA_ILi32EEEEEENS5_IJS17_SC_EEEEEEEvNS4_8identityES10_S1B_vS1C_EENS_8epilogue10collective6detail29Sm90TmaWarpSpecializedAdapterINS1F_15DefaultEpilogueIfSJ_SJ_NS1E_6thread17LinearCombinationIfLi1EffLNS1J_9ScaleType4KindE0ELNS_15FloatRoundStyleE2EfEENS1_15EpilogueDefaultEEEEEvvEEEEvNT_6ParamsE --------------------------
	.section	.nv.constant0._ZN7cutlass13device_kernelINS_4gemm6kernel13GemmUniversalIN4cute5tupleIJiiiiEEENS1_10collective13CollectiveMmaINS1_34MainloopSm90TmaGmmaWarpSpecializedILi4ENS5_IJNS4_1CILi4EEESB_NSA_ILi1EEEEEENS1_32KernelTmaWarpSpecializedPingpongEEENS5_IJNSA_ILi64EEENSA_ILi128EEESG_EEEfNS5_IJlSC_lEEEfSJ_NS4_8TiledMMAINS4_8MMA_AtomIJNS4_4SM904GMMA30MMA_64x128x8_F32TF32TF32_SS_TNILNSN_7ScaleInE1ELSP_1EEEEEENS4_6LayoutINS5_IJSC_SC_SC_EEENS5_IJNSA_ILi0EEESU_SU_EEEEENS5_IJNS4_10UnderscoreESX_SX_EEEEENS4_23SM90_TMA_LOAD_MULTICASTENS4_14ComposedLayoutINS4_7SwizzleILi3ELi4ELi3EEENS4_18smem_ptr_flag_bitsILi32EEENSS_INS5_IJNSA_ILi8EEENSA_ILi32EEEEEENS5_IJS17_SC_EEEEEEEvNS4_8identityES10_S1B_vS1C_EENS_8epilogue10collective6detail29Sm90TmaWarpSpecializedAdapterINS1F_15DefaultEpilogueIfSJ_SJ_NS1E_6thread17LinearCombinationIfLi1EffLNS1J_9ScaleType4KindE0ELNS_15FloatRoundStyleE2EfEENS1_15EpilogueDefaultEEEEEvvEEEEvNT_6ParamsE,"a",@progbits
	.sectionflags	@""
	.align	4
.nv.constant0._ZN7cutlass13device_kernelINS_4gemm6kernel13GemmUniversalIN4cute5tupleIJiiiiEEENS1_10collective13CollectiveMmaINS1_34MainloopSm90TmaGmmaWarpSpecializedILi4ENS5_IJNS4_1CILi4EEESB_NSA_ILi1EEEEEENS1_32KernelTmaWarpSpecializedPingpongEEENS5_IJNSA_ILi64EEENSA_ILi128EEESG_EEEfNS5_IJlSC_lEEEfSJ_NS4_8TiledMMAINS4_8MMA_AtomIJNS4_4SM904GMMA30MMA_64x128x8_F32TF32TF32_SS_TNILNSN_7ScaleInE1ELSP_1EEEEEENS4_6LayoutINS5_IJSC_SC_SC_EEENS5_IJNSA_ILi0EEESU_SU_EEEEENS5_IJNS4_10UnderscoreESX_SX_EEEEENS4_23SM90_TMA_LOAD_MULTICASTENS4_14ComposedLayoutINS4_7SwizzleILi3ELi4ELi3EEENS4_18smem_ptr_flag_bitsILi32EEENSS_INS5_IJNSA_ILi8EEENSA_ILi32EEEEEENS5_IJS17_SC_EEEEEEEvNS4_8identityES10_S1B_vS1C_EENS_8epilogue10collective6detail29Sm90TmaWarpSpecializedAdapterINS1F_15DefaultEpilogueIfSJ_SJ_NS1E_6thread17LinearCombinationIfLi1EffLNS1J_9ScaleType4KindE0ELNS_15FloatRoundStyleE2EfEENS1_15EpilogueDefaultEEEEEvvEEEEvNT_6ParamsE:
	.zero		1664


//--------------------- SYMBOLS --------------------------

	.type		.nv.reservedSmem.offset0,@object
	.size		.nv.reservedSmem.offset0,0x4
	.type		__assertfail,@function
